def attn_fwd(
    Q,
    K,
    V,
    Out,
    Lse,
    sm_scale,
    stride_qz,
    stride_qh,
    stride_qm,
    stride_qk,
    stride_kz,
    stride_kh,
    stride_kn,
    stride_kk,
    stride_vz,
    stride_vh,
    stride_vn,
    stride_vk,
    stride_oz,
    stride_oh,
    stride_om,
    stride_ok,
    seqlen_q,
    seqlen_k,
    BLOCK_M: tl.constexpr,
    BLOCK_N: tl.constexpr,
    HEAD_DIM: tl.constexpr,
    CAUSAL: tl.constexpr,
):
    start_m = tl.program_id(0)
    off_hz = tl.program_id(1)
    q_off = off_hz * stride_qh
    k_off = off_hz * stride_kh
    v_off = off_hz * stride_vh
    offs_m = start_m * BLOCK_M + tl.arange(0, BLOCK_M)
    offs_d = tl.arange(0, HEAD_DIM)
    offs_n = tl.arange(0, BLOCK_N)
    q_ptrs = Q + q_off + offs_m[:, None] * stride_qm + offs_d[None, :] * stride_qk
    k_ptrs = K + k_off + offs_d[:, None] * stride_kk + offs_n[None, :] * stride_kn
    v_ptrs = V + v_off + offs_n[:, None] * stride_vn + offs_d[None, :] * stride_vk
    m_i = tl.full([BLOCK_M], float("-inf"), dtype=tl.float32)
    l_i = tl.zeros([BLOCK_M], dtype=tl.float32) + 1.0
    acc = tl.zeros([BLOCK_M, HEAD_DIM], dtype=tl.float32)
    q = tl.load(q_ptrs)
    acc, l_i, m_i = _attn_fwd_inner(
        acc,
        l_i,
        m_i,
        q,
        k_ptrs,
        v_ptrs,
        sm_scale,
        stride_kn,
        stride_vn,
        start_m,
        seqlen_k,
        BLOCK_M,
        BLOCK_N,
        HEAD_DIM,
        CAUSAL,
    )
    acc = acc / l_i[:, None]
    lse = m_i + tl.math.log2(l_i) / 1.4426950408889634
    o_ptrs = (
        Out
        + off_hz * stride_oh
        + offs_m[:, None] * stride_om
        + offs_d[None, :] * stride_ok
    )
    tl.store(o_ptrs, acc.to(Out.dtype.element_ty))
    tl.store(Lse + off_hz * seqlen_q + offs_m, lse)

# config = {"BLOCK_M": 64, "BLOCK_N": 32, "HEAD_DIM": 32, "arch": "sm_90", "causal": false, "dtype": "bf16", "num_stages": 2, "num_warps": 4}
# arch = sm_90


// ===== COMPILED SASS (sm_90a) =====

	.target	sm_90a

	.elftype	@"ET_EXEC"


//--------------------- .note.nv.tkinfo           --------------------------
	.section	.note.nv.tkinfo,"",@"SHT_NOTE"
	.sectionflags	@"SHF_NOTE_NV_TKINFO"
	.tkinfo
        /*0018*/ 	.word	0x00000002
        /*0030*/ 	.string	""
        /*0030*/ 	.string	"ptxas"
        /*0030*/ 	.string	"Cuda compilation tools, release 13.0, V13.0.88"
        /*0030*/ 	.string	"Build cuda_13.0.r13.0/compiler.36424714_0"
        /*0030*/ 	.string	"-v  -suppress-debug-info  -lineinfo  -arch sm_90a "



//--------------------- .note.nv.cuinfo           --------------------------
	.section	.note.nv.cuinfo,"",@"SHT_NOTE"
	.sectionflags	@"SHF_NOTE_NV_CUINFO"
        /*0018*/ 	.short	0x0002
        /*001a*/ 	.short	0x005a
        /*001c*/ 	.short	0x0082
	.zero		2


//--------------------- .nv.info                  --------------------------
	.section	.nv.info,"",@"SHT_CUDA_INFO"
	.align	4


	//----- nvinfo : EIATTR_REGCOUNT
	.align		4
        /*0000*/ 	.byte	0x04, 0x2f
        /*0002*/ 	.short	(.L_2 - .L_1)
	.align		4
.L_1:
        /*0004*/ 	.word	index@(attn_fwd)
        /*0008*/ 	.word	0x00000060


	//----- nvinfo : EIATTR_FRAME_SIZE
	.align		4
.L_2:
        /*000c*/ 	.byte	0x04, 0x11
        /*000e*/ 	.short	(.L_4 - .L_3)
	.align		4
.L_3:
        /*0010*/ 	.word	index@(attn_fwd)
        /*0014*/ 	.word	0x00000000


	//----- nvinfo : EIATTR_MIN_STACK_SIZE
	.align		4
.L_4:
        /*0018*/ 	.byte	0x04, 0x12
        /*001a*/ 	.short	(.L_6 - .L_5)
	.align		4
.L_5:
        /*001c*/ 	.word	index@(attn_fwd)
        /*0020*/ 	.word	0x00000000
.L_6:


//--------------------- .nv.compat                --------------------------
	.section	.nv.compat,"",@"SHT_CUDA_COMPAT_INFO"
	.align	4
        /*0000*/ 	.byte	0x02, 0x09, 0x01, 0x00, 0x02, 0x02, 0x04, 0x00, 0x02, 0x05, 0x05, 0x00, 0x03, 0x07, 0x01, 0x01
        /*0010*/ 	.byte	0x02, 0x03, 0x00, 0x00, 0x02, 0x06, 0x01, 0x00, 0x04, 0x0b, 0x08, 0x00, 0x00, 0x00, 0x00, 0x00
        /*0020*/ 	.byte	0x00, 0x00, 0x00, 0x00


//--------------------- .nv.info.attn_fwd         --------------------------
	.section	.nv.info.attn_fwd,"",@"SHT_CUDA_INFO"
	.sectionflags	@""
	.align	4


	//----- nvinfo : EIATTR_CUDA_API_VERSION
	.align		4
        /*0000*/ 	.byte	0x04, 0x37
        /*0002*/ 	.short	(.L_8 - .L_7)
.L_7:
        /*0004*/ 	.word	0x00000082


	//----- nvinfo : EIATTR_KPARAM_INFO
	.align		4
.L_8:
        /*0008*/ 	.byte	0x04, 0x17
        /*000a*/ 	.short	(.L_10 - .L_9)
.L_9:
        /*000c*/ 	.word	0x00000000
        /*0010*/ 	.short	0x0019
        /*0012*/ 	.short	0x0080
        /*0014*/ 	.byte	0x00, 0xf4, 0x21, 0x00


	//----- nvinfo : EIATTR_KPARAM_INFO
	.align		4
.L_10:
        /*0018*/ 	.byte	0x04, 0x17
        /*001a*/ 	.short	(.L_12 - .L_11)
.L_11:
        /*001c*/ 	.word	0x00000000
        /*0020*/ 	.short	0x0018
        /*0022*/ 	.short	0x0078
        /*0024*/ 	.byte	0x00, 0xf4, 0x21, 0x00


	//----- nvinfo : EIATTR_KPARAM_INFO
	.align		4
.L_12:
        /*0028*/ 	.byte	0x04, 0x17
        /*002a*/ 	.short	(.L_14 - .L_13)
.L_13:
        /*002c*/ 	.word	0x00000000
        /*0030*/ 	.short	0x0017
        /*0032*/ 	.short	0x0070
        /*0034*/ 	.byte	0x00, 0xf0, 0x11, 0x00


	//----- nvinfo : EIATTR_KPARAM_INFO
	.align		4
.L_14:
        /*0038*/ 	.byte	0x04, 0x17
        /*003a*/ 	.short	(.L_16 - .L_15)
.L_15:
        /*003c*/ 	.word	0x00000000
        /*0040*/ 	.short	0x0016
        /*0042*/ 	.short	0x006c
        /*0044*/ 	.byte	0x00, 0xf0, 0x11, 0x00


	//----- nvinfo : EIATTR_KPARAM_INFO
	.align		4
.L_16:
        /*0048*/ 	.byte	0x04, 0x17
        /*004a*/ 	.short	(.L_18 - .L_17)
.L_17:
        /*004c*/ 	.word	0x00000000
        /*0050*/ 	.short	0x0015
        /*0052*/ 	.short	0x0068
        /*0054*/ 	.byte	0x00, 0xf0, 0x11, 0x00


	//----- nvinfo : EIATTR_KPARAM_INFO
	.align		4
.L_18:
        /*0058*/ 	.byte	0x04, 0x17
        /*005a*/ 	.short	(.L_20 - .L_19)
.L_19:
        /*005c*/ 	.word	0x00000000
        /*0060*/ 	.short	0x0014
        /*0062*/ 	.short	0x0064
        /*0064*/ 	.byte	0x00, 0xf0, 0x11, 0x00


	//----- nvinfo : EIATTR_KPARAM_INFO
	.align		4
.L_20:
        /*0068*/ 	.byte	0x04, 0x17
        /*006a*/ 	.short	(.L_22 - .L_21)
.L_21:
        /*006c*/ 	.word	0x00000000
        /*0070*/ 	.short	0x0013
        /*0072*/ 	.short	0x0060
        /*0074*/ 	.byte	0x00, 0xf0, 0x11, 0x00


	//----- nvinfo : EIATTR_KPARAM_INFO
	.align		4
.L_22:
        /*0078*/ 	.byte	0x04, 0x17
        /*007a*/ 	.short	(.L_24 - .L_23)
.L_23:
        /*007c*/ 	.word	0x00000000
        /*0080*/ 	.short	0x0012
        /*0082*/ 	.short	0x005c
        /*0084*/ 	.byte	0x00, 0xf0, 0x11, 0x00


	//----- nvinfo : EIATTR_KPARAM_INFO
	.align		4
.L_24:
        /*0088*/ 	.byte	0x04, 0x17
        /*008a*/ 	.short	(.L_26 - .L_25)
.L_25:
        /*008c*/ 	.word	0x00000000
        /*0090*/ 	.short	0x0011
        /*0092*/ 	.short	0x0058
        /*0094*/ 	.byte	0x00, 0xf0, 0x11, 0x00


	//----- nvinfo : EIATTR_KPARAM_INFO
	.align		4
.L_26:
        /*0098*/ 	.byte	0x04, 0x17
        /*009a*/ 	.short	(.L_28 - .L_27)
.L_27:
        /*009c*/ 	.word	0x00000000
        /*00a0*/ 	.short	0x0010
        /*00a2*/ 	.short	0x0054
        /*00a4*/ 	.byte	0x00, 0xf0, 0x11, 0x00


	//----- nvinfo : EIATTR_KPARAM_INFO
	.align		4
.L_28:
        /*00a8*/ 	.byte	0x04, 0x17
        /*00aa*/ 	.short	(.L_30 - .L_29)
.L_29:
        /*00ac*/ 	.word	0x00000000
        /*00b0*/ 	.short	0x000f
        /*00b2*/ 	.short	0x0050
        /*00b4*/ 	.byte	0x00, 0xf0, 0x11, 0x00


	//----- nvinfo : EIATTR_KPARAM_INFO
	.align		4
.L_30:
        /*00b8*/ 	.byte	0x04, 0x17
        /*00ba*/ 	.short	(.L_32 - .L_31)
.L_31:
        /*00bc*/ 	.word	0x00000000
        /*00c0*/ 	.short	0x000e
        /*00c2*/ 	.short	0x004c
        /*00c4*/ 	.byte	0x00, 0xf0, 0x11, 0x00


	//----- nvinfo : EIATTR_KPARAM_INFO
	.align		4
.L_32:
        /*00c8*/ 	.byte	0x04, 0x17
        /*00ca*/ 	.short	(.L_34 - .L_33)
.L_33:
        /*00cc*/ 	.word	0x00000000
        /*00d0*/ 	.short	0x000d
        /*00d2*/ 	.short	0x0048
        /*00d4*/ 	.byte	0x00, 0xf0, 0x11, 0x00


	//----- nvinfo : EIATTR_KPARAM_INFO
	.align		4
.L_34:
        /*00d8*/ 	.byte	0x04, 0x17
        /*00da*/ 	.short	(.L_36 - .L_35)
.L_35:
        /*00dc*/ 	.word	0x00000000
        /*00e0*/ 	.short	0x000c
        /*00e2*/ 	.short	0x0044
        /*00e4*/ 	.byte	0x00, 0xf0, 0x11, 0x00


	//----- nvinfo : EIATTR_KPARAM_INFO
	.align		4
.L_36:
        /*00e8*/ 	.byte	0x04, 0x17
        /*00ea*/ 	.short	(.L_38 - .L_37)
.L_37:
        /*00ec*/ 	.word	0x00000000
        /*00f0*/ 	.short	0x000b
        /*00f2*/ 	.short	0x0040
        /*00f4*/ 	.byte	0x00, 0xf0, 0x11, 0x00


	//----- nvinfo : EIATTR_KPARAM_INFO
	.align		4
.L_38:
        /*00f8*/ 	.byte	0x04, 0x17
        /*00fa*/ 	.short	(.L_40 - .L_39)
.L_39:
        /*00fc*/ 	.word	0x00000000
        /*0100*/ 	.short	0x000a
        /*0102*/ 	.short	0x003c
        /*0104*/ 	.byte	0x00, 0xf0, 0x11, 0x00


	//----- nvinfo : EIATTR_KPARAM_INFO
	.align		4
.L_40:
        /*0108*/ 	.byte	0x04, 0x17
        /*010a*/ 	.short	(.L_42 - .L_41)
.L_41:
        /*010c*/ 	.word	0x00000000
        /*0110*/ 	.short	0x0009
        /*0112*/ 	.short	0x0038
        /*0114*/ 	.byte	0x00, 0xf0, 0x11, 0x00


	//----- nvinfo : EIATTR_KPARAM_INFO
	.align		4
.L_42:
        /*0118*/ 	.byte	0x04, 0x17
        /*011a*/ 	.short	(.L_44 - .L_43)
.L_43:
        /*011c*/ 	.word	0x00000000
        /*0120*/ 	.short	0x0008
        /*0122*/ 	.short	0x0034
        /*0124*/ 	.byte	0x00, 0xf0, 0x11, 0x00


	//----- nvinfo : EIATTR_KPARAM_INFO
	.align		4
.L_44:
        /*0128*/ 	.byte	0x04, 0x17
        /*012a*/ 	.short	(.L_46 - .L_45)
.L_45:
        /*012c*/ 	.word	0x00000000
        /*0130*/ 	.short	0x0007
        /*0132*/ 	.short	0x0030
        /*0134*/ 	.byte	0x00, 0xf0, 0x11, 0x00


	//----- nvinfo : EIATTR_KPARAM_INFO
	.align		4
.L_46:
        /*0138*/ 	.byte	0x04, 0x17
        /*013a*/ 	.short	(.L_48 - .L_47)
.L_47:
        /*013c*/ 	.word	0x00000000
        /*0140*/ 	.short	0x0006
        /*0142*/ 	.short	0x002c
        /*0144*/ 	.byte	0x00, 0xf0, 0x11, 0x00


	//----- nvinfo : EIATTR_KPARAM_INFO
	.align		4
.L_48:
        /*0148*/ 	.byte	0x04, 0x17
        /*014a*/ 	.short	(.L_50 - .L_49)
.L_49:
        /*014c*/ 	.word	0x00000000
        /*0150*/ 	.short	0x0005
        /*0152*/ 	.short	0x0028
        /*0154*/ 	.byte	0x00, 0xf0, 0x11, 0x00


	//----- nvinfo : EIATTR_KPARAM_INFO
	.align		4
.L_50:
        /*0158*/ 	.byte	0x04, 0x17
        /*015a*/ 	.short	(.L_52 - .L_51)
.L_51:
        /*015c*/ 	.word	0x00000000
        /*0160*/ 	.short	0x0004
        /*0162*/ 	.short	0x0020
        /*0164*/ 	.byte	0x00, 0xf4, 0x21, 0x00


	//----- nvinfo : EIATTR_KPARAM_INFO
	.align		4
.L_52:
        /*0168*/ 	.byte	0x04, 0x17
        /*016a*/ 	.short	(.L_54 - .L_53)
.L_53:
        /*016c*/ 	.word	0x00000000
        /*0170*/ 	.short	0x0003
        /*0172*/ 	.short	0x0018
        /*0174*/ 	.byte	0x00, 0xf4, 0x21, 0x00


	//----- nvinfo : EIATTR_KPARAM_INFO
	.align		4
.L_54:
        /*0178*/ 	.byte	0x04, 0x17
        /*017a*/ 	.short	(.L_56 - .L_55)
.L_55:
        /*017c*/ 	.word	0x00000000
        /*0180*/ 	.short	0x0002
        /*0182*/ 	.short	0x0010
        /*0184*/ 	.byte	0x00, 0xf4, 0x21, 0x00


	//----- nvinfo : EIATTR_KPARAM_INFO
	.align		4
.L_56:
        /*0188*/ 	.byte	0x04, 0x17
        /*018a*/ 	.short	(.L_58 - .L_57)
.L_57:
        /*018c*/ 	.word	0x00000000
        /*0190*/ 	.short	0x0001
        /*0192*/ 	.short	0x0008
        /*0194*/ 	.byte	0x00, 0xf4, 0x21, 0x00


	//----- nvinfo : EIATTR_KPARAM_INFO
	.align		4
.L_58:
        /*0198*/ 	.byte	0x04, 0x17
        /*019a*/ 	.short	(.L_60 - .L_59)
.L_59:
        /*019c*/ 	.word	0x00000000
        /*01a0*/ 	.short	0x0000
        /*01a2*/ 	.short	0x0000
        /*01a4*/ 	.byte	0x00, 0xf4, 0x21, 0x00


	//----- nvinfo : EIATTR_SPARSE_MMA_MASK
	.align		4
.L_60:
        /*01a8*/ 	.byte	0x03, 0x50
        /*01aa*/ 	.short	0x0000


	//----- nvinfo : EIATTR_MAXREG_COUNT
	.align		4
        /*01ac*/ 	.byte	0x03, 0x1b
        /*01ae*/ 	.short	0x00ff


	//----- nvinfo : EIATTR_NUM_BARRIERS
	.align		4
        /*01b0*/ 	.byte	0x02, 0x4c
        /*01b2*/ 	.byte	0x01
	.zero		1


	//----- nvinfo : EIATTR_MERCURY_ISA_VERSION
	.align		4
        /*01b4*/ 	.byte	0x03, 0x5f
        /*01b6*/ 	.short	0x0101


	//----- nvinfo : EIATTR_COOP_GROUP_MASK_REGIDS
	.align		4
        /*01b8*/ 	.byte	0x04, 0x29
        /*01ba*/ 	.short	(.L_62 - .L_61)


	//   ....[0]....
.L_61:
        /*01bc*/ 	.word	0xffffffff


	//   ....[1]....
        /*01c0*/ 	.word	0xffffffff


	//   ....[2]....
        /*01c4*/ 	.word	0xffffffff


	//   ....[3]....
        /*01c8*/ 	.word	0xffffffff


	//   ....[4]....
        /*01cc*/ 	.word	0xffffffff


	//   ....[5]....
        /*01d0*/ 	.word	0xffffffff


	//   ....[6]....
        /*01d4*/ 	.word	0xffffffff


	//   ....[7]....
        /*01d8*/ 	.word	0xffffffff


	//----- nvinfo : EIATTR_COOP_GROUP_INSTR_OFFSETS
	.align		4
.L_62:
        /*01dc*/ 	.byte	0x04, 0x28
        /*01de*/ 	.short	(.L_64 - .L_63)


	//   ....[0]....
.L_63:
        /*01e0*/ 	.word	0x000012a0


	//   ....[1]....
        /*01e4*/ 	.word	0x00001360


	//   ....[2]....
        /*01e8*/ 	.word	0x000013a0


	//   ....[3]....
        /*01ec*/ 	.word	0x00001420


	//   ....[4]....
        /*01f0*/ 	.word	0x00001aa0


	//   ....[5]....
        /*01f4*/ 	.word	0x00001ab0


	//   ....[6]....
        /*01f8*/ 	.word	0x00001af0


	//   ....[7]....
        /*01fc*/ 	.word	0x00001b00


	//----- nvinfo : EIATTR_EXIT_INSTR_OFFSETS
	.align		4
.L_64:
        /*0200*/ 	.byte	0x04, 0x1c
        /*0202*/ 	.short	(.L_66 - .L_65)


	//   ....[0]....
.L_65:
        /*0204*/ 	.word	0x00002c50


	//   ....[1]....
        /*0208*/ 	.word	0x00002c80


	//----- nvinfo : EIATTR_REQNTID
	.align		4
.L_66:
        /*020c*/ 	.byte	0x04, 0x10
        /*020e*/ 	.short	(.L_68 - .L_67)
.L_67:
        /*0210*/ 	.word	0x00000080
        /*0214*/ 	.word	0x00000001
        /*0218*/ 	.word	0x00000001


	//----- nvinfo : EIATTR_CBANK_PARAM_SIZE
	.align		4
.L_68:
        /*021c*/ 	.byte	0x03, 0x19
        /*021e*/ 	.short	0x0088


	//----- nvinfo : EIATTR_PARAM_CBANK
	.align		4
        /*0220*/ 	.byte	0x04, 0x0a
        /*0222*/ 	.short	(.L_70 - .L_69)
	.align		4
.L_69:
        /*0224*/ 	.word	index@(.nv.constant0.attn_fwd)
        /*0228*/ 	.short	0x0210
        /*022a*/ 	.short	0x0088


	//----- nvinfo : EIATTR_SW_WAR
	.align		4
.L_70:
        /*022c*/ 	.byte	0x04, 0x36
        /*022e*/ 	.short	(.L_72 - .L_71)
.L_71:
        /*0230*/ 	.word	0x00000008
.L_72:


//--------------------- .nv.callgraph             --------------------------
	.section	.nv.callgraph,"",@"SHT_CUDA_CALLGRAPH"
	.align	4
	.sectionentsize	8
	.align		4
        /*0000*/ 	.word	0x00000000
	.align		4
        /*0004*/ 	.word	0xffffffff
	.align		4
        /*0008*/ 	.word	0x00000000
	.align		4
        /*000c*/ 	.word	0xfffffffe
	.align		4
        /*0010*/ 	.word	0x00000000
	.align		4
        /*0014*/ 	.word	0xfffffffd
	.align		4
        /*0018*/ 	.word	0x00000000
	.align		4
        /*001c*/ 	.word	0xfffffffc


//--------------------- .nv.constant4             --------------------------
	.section	.nv.constant4,"a",@progbits
	.align	8
	.align		8
.nv.constant4:
        /*0000*/ 	.dword	_$_str


//--------------------- .text.attn_fwd            --------------------------
	.section	.text.attn_fwd,"ax",@progbits
	.align	128
        .global         attn_fwd
        .type           attn_fwd,@function
        .size           attn_fwd,(.L_x_3 - attn_fwd)
        .other          attn_fwd,@"STO_CUDA_ENTRY STV_DEFAULT"
attn_fwd:
.text.attn_fwd:
[----:B------:R-:W-:Y:S01]  /*0000*/  LDC R1, c[0x0][0x28] ;  /* 0x00000a00ff017b82 */ /* 0x000fe20000000800 */
[----:B------:R-:W0:Y:S07]  /*0010*/  S2R R2, SR_TID.X ;  /* 0x0000000000027919 */ /* 0x000e2e0000002100 */
[----:B------:R-:W1:Y:S01]  /*0020*/  S2UR UR11, SR_CTAID.Y ;  /* 0x00000000000b79c3 */ /* 0x000e620000002600 */
[----:B------:R-:W-:Y:S01]  /*0030*/  ULDC.64 UR4, c[0x0][0x240] ;  /* 0x0000900000047ab9 */ /* 0x000fe20000000a00 */
[----:B------:R-:W-:Y:S01]  /*0040*/  ULDC.64 UR16, c[0x0][0x208] ;  /* 0x0000820000107ab9 */ /* 0x000fe20000000a00 */
[----:B------:R-:W2:Y:S05]  /*0050*/  S2R R3, SR_CTAID.X ;  /* 0x0000000000037919 */ /* 0x000eaa0000002500 */
[----:B------:R-:W3:Y:S08]  /*0060*/  LDC R34, c[0x0][0x248] ;  /* 0x00009200ff227b82 */ /* 0x000ef00000000800 */
[----:B------:R-:W4:Y:S01]  /*0070*/  LDC.64 R30, c[0x0][0x210] ;  /* 0x00008400ff1e7b82 */ /* 0x000f220000000a00 */
[----:B-1----:R-:W-:-:S04]  /*0080*/  UIMAD UR4, UR11, UR4, URZ ;  /* 0x000000040b0472a4 */ /* 0x002fc8000f8e023f */
[----:B------:R-:W-:Y:S01]  /*0090*/  USHF.L.U32 UR6, UR4, 0x1, URZ ;  /* 0x0000000104067899 */ /* 0x000fe2000800063f */
[----:B0-----:R-:W-:Y:S02]  /*00a0*/  LOP3.LUT R0, R2, 0x3f, RZ, 0xc0, !PT ;  /* 0x0000003f02007812 */ /* 0x001fe400078ec0ff */
[----:B------:R-:W-:-:S03]  /*00b0*/  SHF.R.U32.HI R4, RZ, 0x6, R2 ;  /* 0x00000006ff047819 */ /* 0x000fc60000011602 */
[----:B--2---:R-:W-:Y:S01]  /*00c0*/  IMAD R74, R3, 0x40, R0 ;  /* 0x00000040034a7824 */ /* 0x004fe200078e0200 */
[----:B------:R-:W-:-:S03]  /*00d0*/  SGXT.U32 R4, R4, 0x1 ;  /* 0x000000010404781a */ /* 0x000fc60000000000 */
[----:B------:R-:W-:Y:S01]  /*00e0*/  IMAD R3, R74, UR5, RZ ;  /* 0x000000054a037c24 */ /* 0x000fe2000f8e02ff */
[----:B------:R-:W-:Y:S01]  /*00f0*/  UIMAD.WIDE UR4, UR4, 0x2, URZ ;  /* 0x00000002040478a5 */ /* 0x000fe2000f8e023f */
[----:B---3--:R-:W-:Y:S02]  /*0100*/  IMAD R7, R4, R34, RZ ;  /* 0x0000002204077224 */ /* 0x008fe400078e02ff */
[C---:B------:R-:W-:Y:S02]  /*0110*/  IMAD.SHL.U32 R5, R3.reuse, 0x2, RZ ;  /* 0x0000000203057824 */ /* 0x040fe400078e00ff */
[----:B------:R-:W-:Y:S01]  /*0120*/  IMAD.HI R4, R3, 0x2, RZ ;  /* 0x0000000203047827 */ /* 0x000fe200078e02ff */
[----:B------:R-:W-:Y:S02]  /*0130*/  LEA R3, R34, R7, 0x1 ;  /* 0x0000000722037211 */ /* 0x000fe400078e08ff */
[----:B----4-:R-:W-:-:S03]  /*0140*/  IADD3 R30, P0, P1, R5, UR6, R30 ;  /* 0x00000006051e7c10 */ /* 0x010fc6000f91e01e */
[----:B------:R-:W-:Y:S01]  /*0150*/  IMAD R9, R34, 0x2, R3 ;  /* 0x0000000222097824 */ /* 0x000fe200078e0203 */
[----:B------:R-:W-:Y:S02]  /*0160*/  IADD3.X R32, R4, UR5, R31, P0, P1 ;  /* 0x0000000504207c10 */ /* 0x000fe400087e241f */
[-C--:B------:R-:W-:Y:S01]  /*0170*/  LEA R4, P0, R7, R30.reuse, 0x1 ;  /* 0x0000001e07047211 */ /* 0x080fe200078008ff */
[C---:B------:R-:W-:Y:S01]  /*0180*/  IMAD R11, R34.reuse, 0x2, R9 ;  /* 0x00000002220b7824 */ /* 0x040fe200078e0209 */
[----:B------:R-:W-:Y:S02]  /*0190*/  LEA R6, P1, R3, R30, 0x1 ;  /* 0x0000001e03067211 */ /* 0x000fe400078208ff */
[-C--:B------:R-:W-:Y:S02]  /*01a0*/  LEA.HI.X.SX32 R5, R7, R32.reuse, 0x1, P0 ;  /* 0x0000002007057211 */ /* 0x080fe400000f0eff */
[----:B------:R-:W-:Y:S02]  /*01b0*/  LEA.HI.X.SX32 R7, R3, R32, 0x1, P1 ;  /* 0x0000002003077211 */ /* 0x000fe400008f0eff */
[----:B------:R-:W-:Y:S01]  /*01c0*/  LEA R3, R34, R11, 0x1 ;  /* 0x0000000b22037211 */ /* 0x000fe200078e08ff */
[----:B------:R0:W2:Y:S01]  /*01d0*/  LDG.E.U16 R20, desc[UR16][R4.64] ;  /* 0x0000001004147981 */ /* 0x0000a2000c1e1500 */
[----:B------:R-:W-:-:S02]  /*01e0*/  LEA R8, P0, R9, R30, 0x1 ;  /* 0x0000001e09087211 */ /* 0x000fc400078008ff */
[----:B------:R-:W-:Y:S01]  /*01f0*/  LEA R12, P1, R3, R30, 0x1 ;  /* 0x0000001e030c7211 */ /* 0x000fe200078208ff */
[C---:B------:R-:W-:Y:S01]  /*0200*/  IMAD R14, R34.reuse, 0x2, R3 ;  /* 0x00000002220e7824 */ /* 0x040fe200078e0203 */
[----:B------:R-:W-:Y:S01]  /*0210*/  LEA.HI.X.SX32 R9, R9, R32, 0x1, P0 ;  /* 0x0000002009097211 */ /* 0x000fe200000f0eff */
[----:B------:R1:W3:Y:S01]  /*0220*/  LDG.E.U16 R21, desc[UR16][R6.64] ;  /* 0x0000001006157981 */ /* 0x0002e2000c1e1500 */
[----:B------:R-:W-:Y:S02]  /*0230*/  LEA R10, P0, R11, R30, 0x1 ;  /* 0x0000001e0b0a7211 */ /* 0x000fe400078008ff */
[-C--:B------:R-:W-:Y:S01]  /*0240*/  LEA.HI.X.SX32 R13, R3, R32.reuse, 0x1, P1 ;  /* 0x00000020030d7211 */ /* 0x080fe200008f0eff */
[----:B------:R-:W-:Y:S01]  /*0250*/  IMAD R3, R34, 0x2, R14 ;  /* 0x0000000222037824 */ /* 0x000fe200078e020e */
[----:B------:R-:W-:Y:S01]  /*0260*/  LEA.HI.X.SX32 R11, R11, R32, 0x1, P0 ;  /* 0x000000200b0b7211 */ /* 0x000fe200000f0eff */
[----:B------:R4:W5:Y:S01]  /*0270*/  LDG.E.U16 R22, desc[UR16][R8.64] ;  /* 0x0000001008167981 */ /* 0x000962000c1e1500 */
[----:B0-----:R-:W-:-:S02]  /*0280*/  LEA R4, P0, R14, R30, 0x1 ;  /* 0x0000001e0e047211 */ /* 0x001fc400078008ff */
[----:B------:R-:W-:Y:S01]  /*0290*/  LEA R15, R34, R3, 0x1 ;  /* 0x00000003220f7211 */ /* 0x000fe200078e08ff */
[----:B------:R0:W3:Y:S01]  /*02a0*/  LDG.E.U16 R24, desc[UR16][R12.64] ;  /* 0x000000100c187981 */ /* 0x0000e2000c1e1500 */
[----:B------:R-:W-:Y:S02]  /*02b0*/  LEA.HI.X.SX32 R5, R14, R32, 0x1, P0 ;  /* 0x000000200e057211 */ /* 0x000fe400000f0eff */
[C---:B-1----:R-:W-:Y:S01]  /*02c0*/  LEA R6, P0, R3.reuse, R30, 0x1 ;  /* 0x0000001e03067211 */ /* 0x042fe200078008ff */
[C---:B------:R-:W-:Y:S01]  /*02d0*/  IMAD R14, R34.reuse, 0x2, R15 ;  /* 0x00000002220e7824 */ /* 0x040fe200078e020f */
[----:B------:R1:W5:Y:S02]  /*02e0*/  LDG.E.U16 R23, desc[UR16][R10.64] ;  /* 0x000000100a177981 */ /* 0x000364000c1e1500 */
[----:B------:R-:W-:Y:S01]  /*02f0*/  LEA.HI.X.SX32 R7, R3, R32, 0x1, P0 ;  /* 0x0000002003077211 */ /* 0x000fe200000f0eff */
[C---:B------:R-:W-:Y:S01]  /*0300*/  IMAD R3, R34.reuse, 0x2, R14 ;  /* 0x0000000222037824 */ /* 0x040fe200078e020e */
[C---:B----4-:R-:W-:Y:S01]  /*0310*/  LEA R8, P0, R15.reuse, R30, 0x1 ;  /* 0x0000001e0f087211 */ /* 0x050fe200078008ff */
[----:B------:R-:W4:Y:S03]  /*0320*/  LDG.E.U16 R25, desc[UR16][R4.64] ;  /* 0x0000001004197981 */ /* 0x000f26000c1e1500 */
[----:B------:R-:W-:Y:S01]  /*0330*/  LEA R18, R34, R3, 0x1 ;  /* 0x0000000322127211 */ /* 0x000fe200078e08ff */
[----:B------:R1:W5:Y:S01]  /*0340*/  LDG.E.U16 R26, desc[UR16][R6.64] ;  /* 0x00000010061a7981 */ /* 0x000362000c1e1500 */
[----:B------:R-:W-:-:S03]  /*0350*/  LEA.HI.X.SX32 R9, R15, R32, 0x1, P0 ;  /* 0x000000200f097211 */ /* 0x000fc600000f0eff */
[C---:B------:R-:W-:Y:S01]  /*0360*/  IMAD R19, R34.reuse, 0x2, R18 ;  /* 0x0000000222137824 */ /* 0x040fe200078e0212 */
[C---:B0-----:R-:W-:Y:S01]  /*0370*/  LEA R12, P0, R3.reuse, R30, 0x1 ;  /* 0x0000001e030c7211 */ /* 0x041fe200078008ff */
[----:B------:R0:W5:Y:S02]  /*0380*/  LDG.E.U16 R27, desc[UR16][R8.64] ;  /* 0x00000010081b7981 */ /* 0x000164000c1e1500 */
[----:B------:R-:W-:Y:S01]  /*0390*/  IMAD R15, R34, 0x2, R19 ;  /* 0x00000002220f7824 */ /* 0x000fe200078e0213 */
[----:B------:R-:W-:Y:S02]  /*03a0*/  LEA.HI.X.SX32 R13, R3, R32, 0x1, P0 ;  /* 0x00000020030d7211 */ /* 0x000fe400000f0eff */
[----:B-1----:R-:W-:Y:S02]  /*03b0*/  LEA R10, P1, R14, R30, 0x1 ;  /* 0x0000001e0e0a7211 */ /* 0x002fe400078208ff */
[----:B------:R-:W-:Y:S02]  /*03c0*/  LEA R3, R34, R15, 0x1 ;  /* 0x0000000f22037211 */ /* 0x000fe400078e08ff */
[----:B------:R-:W-:Y:S01]  /*03d0*/  LEA.HI.X.SX32 R11, R14, R32, 0x1, P1 ;  /* 0x000000200e0b7211 */ /* 0x000fe200008f0eff */
[----:B------:R-:W5:Y:S01]  /*03e0*/  LDG.E.U16 R13, desc[UR16][R12.64] ;  /* 0x000000100c0d7981 */ /* 0x000f62000c1e1500 */
[-C--:B------:R-:W-:Y:S01]  /*03f0*/  LEA R14, P0, R15, R30.reuse, 0x1 ;  /* 0x0000001e0f0e7211 */ /* 0x080fe200078008ff */
[----:B------:R-:W-:Y:S01]  /*0400*/  IMAD R7, R34, 0x2, R3 ;  /* 0x0000000222077824 */ /* 0x000fe200078e0203 */
[----:B------:R-:W-:Y:S01]  /*0410*/  LEA R16, P1, R3, R30, 0x1 ;  /* 0x0000001e03107211 */ /* 0x000fe200078208ff */
[----:B------:R1:W4:Y:S01]  /*0420*/  LDG.E.U16 R28, desc[UR16][R10.64] ;  /* 0x000000100a1c7981 */ /* 0x000322000c1e1500 */
[----:B------:R-:W-:-:S02]  /*0430*/  LEA.HI.X.SX32 R15, R15, R32, 0x1, P0 ;  /* 0x000000200f0f7211 */ /* 0x000fc400000f0eff */
[----:B------:R-:W-:Y:S01]  /*0440*/  LEA.HI.X.SX32 R17, R3, R32, 0x1, P1 ;  /* 0x0000002003117211 */ /* 0x000fe200008f0eff */
[----:B------:R-:W-:Y:S01]  /*0450*/  IMAD R3, R34, 0x2, R7 ;  /* 0x0000000222037824 */ /* 0x000fe200078e0207 */
[CC--:B------:R-:W-:Y:S01]  /*0460*/  LEA R4, P0, R18.reuse, R30.reuse, 0x1 ;  /* 0x0000001e12047211 */ /* 0x0c0fe200078008ff */
[----:B------:R-:W5:Y:S01]  /*0470*/  LDG.E.U16 R14, desc[UR16][R14.64] ;  /* 0x000000100e0e7981 */ /* 0x000f62000c1e1500 */
[C---:B0-----:R-:W-:Y:S02]  /*0480*/  LEA R8, P1, R7.reuse, R30, 0x1 ;  /* 0x0000001e07087211 */ /* 0x041fe400078208ff */
[-C--:B------:R-:W-:Y:S01]  /*0490*/  LEA.HI.X.SX32 R5, R18, R32.reuse, 0x1, P0 ;  /* 0x0000002012057211 */ /* 0x080fe200000f0eff */
[----:B------:R-:W5:Y:S01]  /*04a0*/  LDG.E.U16 R17, desc[UR16][R16.64] ;  /* 0x0000001010117981 */ /* 0x000f62000c1e1500 */
[----:B------:R-:W-:Y:S02]  /*04b0*/  LEA.HI.X.SX32 R9, R7, R32, 0x1, P1 ;  /* 0x0000002007097211 */ /* 0x000fe400008f0eff */
[-C--:B------:R-:W-:Y:S01]  /*04c0*/  LEA R6, P0, R19, R30.reuse, 0x1 ;  /* 0x0000001e13067211 */ /* 0x080fe200078008ff */
[----:B------:R0:W5:Y:S01]  /*04d0*/  LDG.E.U16 R4, desc[UR16][R4.64] ;  /* 0x0000001004047981 */ /* 0x000162000c1e1500 */
[----:B-1----:R-:W-:-:S02]  /*04e0*/  LEA R10, P1, R3, R30, 0x1 ;  /* 0x0000001e030a7211 */ /* 0x002fc400078208ff */
[-C--:B------:R-:W-:Y:S01]  /*04f0*/  LEA.HI.X.SX32 R7, R19, R32.reuse, 0x1, P0 ;  /* 0x0000002013077211 */ /* 0x080fe200000f0eff */
[----:B------:R-:W5:Y:S01]  /*0500*/  LDG.E.U16 R8, desc[UR16][R8.64] ;  /* 0x0000001008087981 */ /* 0x000f62000c1e1500 */
[----:B------:R-:W-:-:S03]  /*0510*/  LEA.HI.X.SX32 R11, R3, R32, 0x1, P1 ;  /* 0x00000020030b7211 */ /* 0x000fc600008f0eff */
[----:B------:R-:W5:Y:S04]  /*0520*/  LDG.E.U16 R6, desc[UR16][R6.64] ;  /* 0x0000001006067981 */ /* 0x000f68000c1e1500 */
[----:B------:R-:W5:Y:S01]  /*0530*/  LDG.E.U16 R10, desc[UR16][R10.64] ;  /* 0x000000100a0a7981 */ /* 0x000f62000c1e1500 */
[----:B------:R-:W-:Y:S02]  /*0540*/  SHF.R.S32.HI R73, RZ, 0x6, R2 ;  /* 0x00000006ff497819 */ /* 0x000fe40000011402 */
[----:B------:R-:W-:Y:S02]  /*0550*/  SHF.L.U32 R0, R0, 0x1, RZ ;  /* 0x0000000100007819 */ /* 0x000fe400000006ff */
[----:B------:R-:W-:Y:S01]  /*0560*/  SGXT R73, R73, 0x1 ;  /* 0x000000014949781a */ /* 0x000fe20000000200 */
[----:B------:R-:W1:Y:S03]  /*0570*/  S2UR UR10, SR_CgaCtaId ;  /* 0x00000000000a79c3 */ /* 0x000e660000008800 */
[----:B------:R-:W-:-:S05]  /*0580*/  LOP3.LUT R73, R0, 0x90, R73, 0x78, !PT ;  /* 0x0000009000497812 */ /* 0x000fca00078e7849 */
[----:B------:R-:W1:Y:S01]  /*0590*/  LDC R0, c[0x0][0x280] ;  /* 0x0000a000ff007b82 */ /* 0x000e620000000800 */
[----:B------:R-:W-:Y:S01]  /*05a0*/  UMOV UR4, 0x400 ;  /* 0x0000040000047882 */ /* 0x000fe20000000000 */
[C---:B------:R-:W-:Y:S02]  /*05b0*/  LOP3.LUT R72, R73.reuse, 0x20, RZ, 0x3c, !PT ;  /* 0x0000002049487812 */ /* 0x040fe400078e3cff */
[C---:B------:R-:W-:Y:S02]  /*05c0*/  LOP3.LUT R3, R73.reuse, 0x40, RZ, 0x3c, !PT ;  /* 0x0000004049037812 */ /* 0x040fe400078e3cff */
[----:B0-----:R-:W-:Y:S01]  /*05d0*/  LOP3.LUT R5, R73, 0x60, RZ, 0x3c, !PT ;  /* 0x0000006049057812 */ /* 0x001fe200078e3cff */
[----:B-1----:R-:W-:Y:S01]  /*05e0*/  ULEA UR10, UR10, UR4, 0x18 ;  /* 0x000000040a0a7291 */ /* 0x002fe2000f8ec03f */
[----:B------:R-:W-:Y:S01]  /*05f0*/  ISETP.GE.AND P0, PT, R0, 0x1, PT ;  /* 0x000000010000780c */ /* 0x000fe20003f06270 */
[----:B------:R-:W-:Y:S01]  /*0600*/  IMAD.MOV.U32 R77, RZ, RZ, -0x800000 ;  /* 0xff800000ff4d7424 */ /* 0x000fe200078e00ff */
[----:B------:R-:W-:Y:S01]  /*0610*/  MOV R82, 0x3f800000 ;  /* 0x3f80000000527802 */ /* 0x000fe20000000f00 */
[----:B------:R-:W-:Y:S01]  /*0620*/  IMAD.MOV.U32 R70, RZ, RZ, 0x3f800000 ;  /* 0x3f800000ff467424 */ /* 0x000fe200078e00ff */
[----:B------:R-:W-:Y:S01]  /*0630*/  CS2R R40, SRZ ;  /* 0x0000000000287805 */ /* 0x000fe2000001ff00 */
[----:B------:R-:W-:Y:S01]  /*0640*/  IMAD.MOV.U32 R37, RZ, RZ, -0x800000 ;  /* 0xff800000ff257424 */ /* 0x000fe200078e00ff */
[----:B------:R-:W-:-:S02]  /*0650*/  CS2R R42, SRZ ;  /* 0x00000000002a7805 */ /* 0x000fc4000001ff00 */
[----:B------:R-:W-:Y:S02]  /*0660*/  CS2R R44, SRZ ;  /* 0x00000000002c7805 */ /* 0x000fe4000001ff00 */
[----:B------:R-:W-:Y:S02]  /*0670*/  CS2R R46, SRZ ;  /* 0x00000000002e7805 */ /* 0x000fe4000001ff00 */
[----:B------:R-:W-:Y:S02]  /*0680*/  CS2R R48, SRZ ;  /* 0x0000000000307805 */ /* 0x000fe4000001ff00 */
[----:B------:R-:W-:Y:S02]  /*0690*/  CS2R R50, SRZ ;  /* 0x0000000000327805 */ /* 0x000fe4000001ff00 */
[----:B------:R-:W-:Y:S02]  /*06a0*/  CS2R R52, SRZ ;  /* 0x0000000000347805 */ /* 0x000fe4000001ff00 */
[----:B------:R-:W-:Y:S01]  /*06b0*/  CS2R R54, SRZ ;  /* 0x0000000000367805 */ /* 0x000fe2000001ff00 */
[----:B--2---:R0:W-:Y:S04]  /*06c0*/  STS.U16 [R73+UR10], R20 ;  /* 0x0000001449007988 */ /* 0x0041e8000800040a */
[----:B---3--:R0:W-:Y:S04]  /*06d0*/  STS.U16 [R73+UR10+0x400], R24 ;  /* 0x0004001849007988 */ /* 0x0081e8000800040a */
[----:B----4-:R0:W-:Y:S04]  /*06e0*/  STS.U16 [R73+UR10+0x800], R28 ;  /* 0x0008001c49007988 */ /* 0x0101e8000800040a */
[----:B-----5:R0:W-:Y:S04]  /*06f0*/  STS.U16 [R73+UR10+0xc00], R14 ;  /* 0x000c000e49007988 */ /* 0x0201e8000800040a */
[----:B------:R0:W-:Y:S04]  /*0700*/  STS.U16 [R72+UR10+0x100], R21 ;  /* 0x0001001548007988 */ /* 0x0001e8000800040a */
        /* <DEDUP_REMOVED lines=10> */
[----:B------:R0:W-:Y:S01]  /*07b0*/  STS.U16 [R5+UR10+0xf00], R10 ;  /* 0x000f000a05007988 */ /* 0x0001e2000800040a */
[----:B------:R-:W-:Y:S05]  /*07c0*/  @!P0 BRA `(.L_x_0) ;  /* 0x0000001400008947 */ /* 0x000fea0003800000 */
[----:B------:R-:W1:Y:S01]  /*07d0*/  LDC.64 R70, c[0x0][0x250] ;  /* 0x00009400ff467b82 */ /* 0x000e620000000a00 */
[C---:B0-----:R-:W-:Y:S01]  /*07e0*/  LOP3.LUT R6, R2.reuse, 0x1f, RZ, 0xc0, !PT ;  /* 0x0000001f02067812 */ /* 0x041fe200078ec0ff */
[----:B------:R-:W-:Y:S01]  /*07f0*/  ULDC UR4, c[0x0][0x258] ;  /* 0x0000960000047ab9 */ /* 0x000fe20000000800 */
[----:B------:R-:W-:Y:S01]  /*0800*/  SHF.R.U32.HI R5, RZ, 0x5, R2 ;  /* 0x00000005ff057819 */ /* 0x000fe20000011602 */
[----:B------:R-:W-:Y:S01]  /*0810*/  USHF.R.U32.HI UR6, URZ, 0x4, UR10 ;  /* 0x000000043f067899 */ /* 0x000fe2000801160a */
[----:B------:R-:W-:Y:S01]  /*0820*/  LEA.HI R2, R2, 0x1c, RZ, 0x1b ;  /* 0x0000001c02027811 */ /* 0x000fe200078fd8ff */
[----:B------:R-:W-:Y:S01]  /*0830*/  IMAD R4, R6, UR4, RZ ;  /* 0x0000000406047c24 */ /* 0x000fe2000f8e02ff */
[----:B------:R-:W-:Y:S01]  /*0840*/  ULDC.64 UR4, c[0x0][0x218] ;  /* 0x0000860000047ab9 */ /* 0x000fe20000000a00 */
[----:B------:R-:W0:Y:S01]  /*0850*/  LDC.64 R68, c[0x0][0x260] ;  /* 0x00009800ff447b82 */ /* 0x000e220000000a00 */
[----:B------:R-:W-:Y:S01]  /*0860*/  USGXT.U32 UR6, UR6, 0xe ;  /* 0x0000000e0606789a */ /* 0x000fe20008000000 */
[----:B------:R-:W-:Y:S01]  /*0870*/  IMAD.SHL.U32 R8, R4, 0x2, RZ ;  /* 0x0000000204087824 */ /* 0x000fe200078e00ff */
[----:B------:R-:W-:Y:S01]  /*0880*/  UMOV UR14, 0xfffffffe ;  /* 0xfffffffe000e7882 */ /* 0x000fe20000000000 */
[----:B------:R-:W-:Y:S01]  /*0890*/  UMOV UR15, 0x7fffffdf ;  /* 0x7fffffdf000f7882 */ /* 0x000fe20000000000 */
[----:B------:R-:W-:Y:S01]  /*08a0*/  MOV R75, RZ ;  /* 0x000000ff004b7202 */ /* 0x000fe20000000f00 */
[----:B------:R-:W-:Y:S01]  /*08b0*/  IMAD.MOV.U32 R83, RZ, RZ, RZ ;  /* 0x000000ffff537224 */ /* 0x000fe200078e00ff */
[----:B------:R-:W-:Y:S01]  /*08c0*/  MOV R84, 0xff800000 ;  /* 0xff80000000547802 */ /* 0x000fe20000000f00 */
[----:B------:R-:W2:Y:S01]  /*08d0*/  LDC R24, c[0x0][0x268] ;  /* 0x00009a00ff187b82 */ /* 0x000ea20000000800 */
[----:B------:R-:W-:Y:S01]  /*08e0*/  IMAD.MOV.U32 R82, RZ, RZ, 0x3f800000 ;  /* 0x3f800000ff527424 */ /* 0x000fe200078e00ff */
[----:B------:R-:W-:-:S02]  /*08f0*/  CS2R R40, SRZ ;  /* 0x0000000000287805 */ /* 0x000fc4000001ff00 */
[----:B------:R-:W-:Y:S02]  /*0900*/  CS2R R42, SRZ ;  /* 0x00000000002a7805 */ /* 0x000fe4000001ff00 */
[----:B------:R-:W-:Y:S02]  /*0910*/  CS2R R44, SRZ ;  /* 0x00000000002c7805 */ /* 0x000fe4000001ff00 */
[----:B------:R-:W-:Y:S02]  /*0920*/  CS2R R46, SRZ ;  /* 0x00000000002e7805 */ /* 0x000fe4000001ff00 */
[----:B------:R-:W-:Y:S02]  /*0930*/  CS2R R48, SRZ ;  /* 0x0000000000307805 */ /* 0x000fe4000001ff00 */
[----:B------:R-:W-:Y:S01]  /*0940*/  CS2R R50, SRZ ;  /* 0x0000000000327805 */ /* 0x000fe2000001ff00 */
[----:B-1----:R-:W-:Y:S01]  /*0950*/  IMAD R70, R70, UR11, RZ ;  /* 0x0000000b46467c24 */ /* 0x002fe2000f8e02ff */
[----:B------:R-:W-:Y:S01]  /*0960*/  UMOV UR9, URZ ;  /* 0x0000003f00097c82 */ /* 0x000fe20008000000 */
[----:B------:R-:W-:-:S02]  /*0970*/  CS2R R52, SRZ ;  /* 0x0000000000347805 */ /* 0x000fc4000001ff00 */
[----:B------:R-:W-:Y:S01]  /*0980*/  CS2R R54, SRZ ;  /* 0x0000000000367805 */ /* 0x000fe2000001ff00 */
[----:B------:R-:W-:Y:S01]  /*0990*/  UMOV UR12, 0x80 ;  /* 0x00000080000c7882 */ /* 0x000fe20000000000 */
[C---:B------:R-:W-:Y:S01]  /*09a0*/  SHF.L.U32 R3, R70.reuse, 0x1, RZ ;  /* 0x0000000146037819 */ /* 0x040fe200000006ff */
[----:B------:R-:W-:Y:S01]  /*09b0*/  IMAD.HI R70, R70, 0x2, RZ ;  /* 0x0000000246467827 */ /* 0x000fe200078e02ff */
[----:B------:R-:W-:Y:S01]  /*09c0*/  UMOV UR13, 0x40000040 ;  /* 0x40000040000d7882 */ /* 0x000fe20000000000 */
[----:B------:R-:W-:Y:S01]  /*09d0*/  UMOV UR7, URZ ;  /* 0x0000003f00077c82 */ /* 0x000fe20008000000 */
[----:B------:R-:W-:Y:S01]  /*09e0*/  IADD3 R21, P0, P1, R8, UR4, R3 ;  /* 0x0000000408157c10 */ /* 0x000fe2000f91e003 */
[----:B------:R-:W-:Y:S01]  /*09f0*/  IMAD.HI R3, R4, 0x2, RZ ;  /* 0x0000000204037827 */ /* 0x000fe200078e02ff */
[----:B------:R-:W-:Y:S01]  /*0a00*/  SGXT.U32 R4, R5, 0x2 ;  /* 0x000000020504781a */ /* 0x000fe20000000000 */
[----:B------:R-:W-:Y:S02]  /*0a10*/  UIADD3.64 UR12, UR6, UR12, URZ ;  /* 0x0000000c060c7297 */ /* 0x000fe4000fffe03f */
[----:B0-----:R-:W-:Y:S01]  /*0a20*/  IMAD R5, R6, R69, RZ ;  /* 0x0000004506057224 */ /* 0x001fe200078e02ff */
[----:B------:R-:W-:Y:S01]  /*0a30*/  IADD3.X R13, R3, UR5, R70, P0, P1 ;  /* 0x00000005030d7c10 */ /* 0x000fe200087e2446 */
[----:B------:R-:W-:Y:S01]  /*0a40*/  IMAD R6, R4, R71, RZ ;  /* 0x0000004704067224 */ /* 0x000fe200078e02ff */
[----:B------:R-:W-:Y:S01]  /*0a50*/  ULDC.64 UR4, c[0x0][0x220] ;  /* 0x0000880000047ab9 */ /* 0x000fe20000000a00 */
[----:B------:R-:W-:Y:S01]  /*0a60*/  IMAD R68, R68, UR11, RZ ;  /* 0x0000000b44447c24 */ /* 0x000fe2000f8e02ff */
[----:B------:R-:W-:Y:S01]  /*0a70*/  MOV R70, 0x3f800000 ;  /* 0x3f80000000467802 */ /* 0x000fe20000000f00 */
[----:B------:R-:W-:Y:S01]  /*0a80*/  IMAD.SHL.U32 R10, R5, 0x2, RZ ;  /* 0x00000002050a7824 */ /* 0x000fe200078e00ff */
[C---:B------:R-:W-:Y:S01]  /*0a90*/  LEA R8, R71.reuse, R6, 0x2 ;  /* 0x0000000647087211 */ /* 0x040fe200078e10ff */
[----:B------:R-:W-:Y:S01]  /*0aa0*/  IMAD.SHL.U32 R3, R68, 0x2, RZ ;  /* 0x0000000244037824 */ /* 0x000fe200078e00ff */
[-C--:B------:R-:W-:Y:S01]  /*0ab0*/  LEA R66, P2, R6, R21.reuse, 0x1 ;  /* 0x0000001506427211 */ /* 0x080fe200078408ff */
[----:B--2---:R-:W-:Y:S01]  /*0ac0*/  IMAD R7, R4, R24, RZ ;  /* 0x0000001804077224 */ /* 0x004fe200078e02ff */
[----:B------:R-:W-:Y:S01]  /*0ad0*/  LEA R64, P3, R8, R21, 0x1 ;  /* 0x0000001508407211 */ /* 0x000fe200078608ff */
[C---:B------:R-:W-:Y:S01]  /*0ae0*/  IMAD R4, R71.reuse, 0x4, R8 ;  /* 0x0000000447047824 */ /* 0x040fe200078e0208 */
[----:B------:R-:W-:Y:S01]  /*0af0*/  IADD3 R26, P0, P1, R10, UR4, R3 ;  /* 0x000000040a1a7c10 */ /* 0x000fe2000f91e003 */
[----:B------:R-:W-:Y:S01]  /*0b00*/  IMAD R3, R2, R71, RZ ;  /* 0x0000004702037224 */ /* 0x000fe200078e02ff */
[----:B------:R-:W-:Y:S01]  /*0b10*/  LEA.HI.X.SX32 R67, R6, R13, 0x1, P2 ;  /* 0x0000000d06437211 */ /* 0x000fe200010f0eff */
[----:B------:R-:W-:Y:S01]  /*0b20*/  IMAD R9, R24, 0x4, R7 ;  /* 0x0000000418097824 */ /* 0x000fe200078e0207 */
[----:B------:R-:W-:Y:S01]  /*0b30*/  LEA R10, R71, R4, 0x2 ;  /* 0x00000004470a7211 */ /* 0x000fe200078e10ff */
[----:B------:R-:W-:Y:S01]  /*0b40*/  IMAD.HI R68, R68, 0x2, RZ ;  /* 0x0000000244447827 */ /* 0x000fe200078e02ff */
[-C--:B------:R-:W-:Y:S01]  /*0b50*/  LEA R62, P4, R3, R21.reuse, 0x1 ;  /* 0x00000015033e7211 */ /* 0x080fe200078808ff */
[----:B------:R-:W-:Y:S01]  /*0b60*/  UIADD3 UR4, UR10, 0x1000, URZ ;  /* 0x000010000a047890 */ /* 0x000fe2000fffe03f */
[----:B------:R-:W-:Y:S01]  /*0b70*/  LEA R60, P2, R4, R21, 0x1 ;  /* 0x00000015043c7211 */ /* 0x000fe200078408ff */
[----:B------:R-:W-:Y:S01]  /*0b80*/  IMAD R12, R71, 0x4, R10 ;  /* 0x00000004470c7824 */ /* 0x000fe200078e020a */
[-C--:B------:R-:W-:Y:S01]  /*0b90*/  LEA.HI.X.SX32 R63, R3, R13.reuse, 0x1, P4 ;  /* 0x0000000d033f7211 */ /* 0x080fe200020f0eff */
[----:B------:R-:W-:Y:S01]  /*0ba0*/  IMAD R11, R24, 0x4, R9 ;  /* 0x00000004180b7824 */ /* 0x000fe200078e0209 */
[-C--:B------:R-:W-:Y:S01]  /*0bb0*/  LEA.HI.X.SX32 R61, R4, R13.reuse, 0x1, P2 ;  /* 0x0000000d043d7211 */ /* 0x080fe200010f0eff */
[----:B------:R-:W-:Y:S01]  /*0bc0*/  IMAD R4, R2, R24, RZ ;  /* 0x0000001802047224 */ /* 0x000fe200078e02ff */
[----:B------:R-:W-:Y:S01]  /*0bd0*/  LEA R6, R71, R12, 0x2 ;  /* 0x0000000c47067211 */ /* 0x000fe200078e10ff */
[----:B------:R-:W-:Y:S01]  /*0be0*/  IMAD R2, R24, 0x4, R11 ;  /* 0x0000000418027824 */ /* 0x000fe200078e020b */
[----:B------:R-:W-:Y:S01]  /*0bf0*/  LEA.HI.X.SX32 R65, R8, R13, 0x1, P3 ;  /* 0x0000000d08417211 */ /* 0x000fe200018f0eff */
[----:B------:R-:W-:Y:S01]  /*0c00*/  IMAD.HI R5, R5, 0x2, RZ ;  /* 0x0000000205057827 */ /* 0x000fe200078e02ff */
[-C--:B------:R-:W-:Y:S01]  /*0c10*/  LEA R58, P2, R10, R21.reuse, 0x1 ;  /* 0x000000150a3a7211 */ /* 0x080fe200078408ff */
[----:B------:R-:W-:Y:S01]  /*0c20*/  USHF.R.U32.HI UR4, URZ, 0x4, UR4 ;  /* 0x000000043f047899 */ /* 0x000fe20008011604 */
[-C--:B------:R-:W-:Y:S01]  /*0c30*/  LEA R56, P3, R12, R21.reuse, 0x1 ;  /* 0x000000150c387211 */ /* 0x080fe200078608ff */
[----:B------:R-:W-:Y:S01]  /*0c40*/  IMAD R3, R71, 0x4, R6 ;  /* 0x0000000447037824 */ /* 0x000fe200078e0206 */
[-C--:B------:R-:W-:Y:S01]  /*0c50*/  LEA R22, P4, R6, R21.reuse, 0x1 ;  /* 0x0000001506167211 */ /* 0x080fe200078808ff */
[----:B------:R-:W-:Y:S01]  /*0c60*/  USGXT.U32 UR8, UR4, 0xe ;  /* 0x0000000e0408789a */ /* 0x000fe20008000000 */
[----:B------:R-:W-:Y:S01]  /*0c70*/  IADD3.X R68, R5, UR5, R68, P0, P1 ;  /* 0x0000000505447c10 */ /* 0x000fe200087e2444 */
[----:B------:R-:W-:Y:S01]  /*0c80*/  UMOV UR23, 0x80000020 ;  /* 0x8000002000177882 */ /* 0x000fe20000000000 */
[----:B------:R-:W-:Y:S01]  /*0c90*/  LEA R20, P5, R3, R21, 0x1 ;  /* 0x0000001503147211 */ /* 0x000fe200078a08ff */
[----:B------:R-:W-:Y:S01]  /*0ca0*/  UIADD3.64 UR14, UR8, -UR14, URZ ;  /* 0x8000000e080e7297 */ /* 0x000fe2000fffe03f */
[----:B------:R-:W-:Y:S01]  /*0cb0*/  LEA R18, P0, R7, R26, 0x1 ;  /* 0x0000001a07127211 */ /* 0x000fe200078008ff */
[----:B------:R-:W-:Y:S01]  /*0cc0*/  UMOV UR4, URZ ;  /* 0x0000003f00047c82 */ /* 0x000fe20008000000 */
[-C--:B------:R-:W-:Y:S01]  /*0cd0*/  LEA.HI.X.SX32 R21, R3, R13.reuse, 0x1, P5 ;  /* 0x0000000d03157211 */ /* 0x080fe200028f0eff */
[----:B------:R-:W-:Y:S01]  /*0ce0*/  ULDC UR9, c[0x0][0x238] ;  /* 0x00008e0000097ab9 */ /* 0x000fe20000000800 */
[----:B------:R-:W-:Y:S01]  /*0cf0*/  LEA R3, R24, R2, 0x2 ;  /* 0x0000000218037211 */ /* 0x000fe200078e10ff */
[----:B------:R-:W-:Y:S01]  /*0d00*/  UMOV UR22, UR8 ;  /* 0x0000000800167c82 */ /* 0x000fe20008000000 */
[----:B------:R-:W-:-:S02]  /*0d10*/  LEA.HI.X.SX32 R59, R10, R13, 0x1, P2 ;  /* 0x0000000d0a3b7211 */ /* 0x000fc400010f0eff */
[-C--:B------:R-:W-:Y:S01]  /*0d20*/  LEA.HI.X.SX32 R57, R12, R13.reuse, 0x1, P3 ;  /* 0x0000000d0c397211 */ /* 0x080fe200018f0eff */
[----:B------:R-:W-:Y:S01]  /*0d30*/  IMAD R5, R24, 0x4, R3 ;  /* 0x0000000418057824 */ /* 0x000fe200078e0203 */
[----:B------:R-:W-:Y:S02]  /*0d40*/  LEA R14, P2, R4, R26, 0x1 ;  /* 0x0000001a040e7211 */ /* 0x000fe400078408ff */
[----:B------:R-:W-:Y:S01]  /*0d50*/  LEA.HI.X.SX32 R19, R7, R68, 0x1, P0 ;  /* 0x0000004407137211 */ /* 0x000fe200000f0eff */
[----:B------:R-:W-:Y:S01]  /*0d60*/  IMAD R24, R24, 0x4, R5 ;  /* 0x0000000418187824 */ /* 0x000fe200078e0205 */
[-C--:B------:R-:W-:Y:S02]  /*0d70*/  LEA R16, P1, R9, R26.reuse, 0x1 ;  /* 0x0000001a09107211 */ /* 0x080fe400078208ff */
[----:B------:R-:W-:Y:S02]  /*0d80*/  LEA R12, P0, R11, R26, 0x1 ;  /* 0x0000001a0b0c7211 */ /* 0x000fe400078008ff */
[----:B------:R-:W-:-:S02]  /*0d90*/  LEA.HI.X.SX32 R23, R6, R13, 0x1, P4 ;  /* 0x0000000d06177211 */ /* 0x000fc400020f0eff */
[-C--:B------:R-:W-:Y:S02]  /*0da0*/  LEA.HI.X.SX32 R15, R4, R68.reuse, 0x1, P2 ;  /* 0x00000044040f7211 */ /* 0x080fe400010f0eff */
[-C--:B------:R-:W-:Y:S02]  /*0db0*/  LEA.HI.X.SX32 R17, R9, R68.reuse, 0x1, P1 ;  /* 0x0000004409117211 */ /* 0x080fe400008f0eff */
[----:B------:R-:W-:Y:S02]  /*0dc0*/  LEA.HI.X.SX32 R13, R11, R68, 0x1, P0 ;  /* 0x000000440b0d7211 */ /* 0x000fe400000f0eff */
[-C--:B------:R-:W-:Y:S02]  /*0dd0*/  LEA R6, P2, R5, R26.reuse, 0x1 ;  /* 0x0000001a05067211 */ /* 0x080fe400078408ff */
[-C--:B------:R-:W-:Y:S02]  /*0de0*/  LEA R10, P0, R2, R26.reuse, 0x1 ;  /* 0x0000001a020a7211 */ /* 0x080fe400078008ff */
[----:B------:R-:W-:-:S02]  /*0df0*/  LEA R8, P1, R3, R26, 0x1 ;  /* 0x0000001a03087211 */ /* 0x000fc400078208ff */
[----:B------:R-:W-:Y:S02]  /*0e00*/  LEA R4, P3, R24, R26, 0x1 ;  /* 0x0000001a18047211 */ /* 0x000fe400078608ff */
[-C--:B------:R-:W-:Y:S02]  /*0e10*/  LEA.HI.X.SX32 R7, R5, R68.reuse, 0x1, P2 ;  /* 0x0000004405077211 */ /* 0x080fe400010f0eff */
[-C--:B------:R-:W-:Y:S02]  /*0e20*/  LEA.HI.X.SX32 R11, R2, R68.reuse, 0x1, P0 ;  /* 0x00000044020b7211 */ /* 0x080fe400000f0eff */
[-C--:B------:R-:W-:Y:S02]  /*0e30*/  LEA.HI.X.SX32 R9, R3, R68.reuse, 0x1, P1 ;  /* 0x0000004403097211 */ /* 0x080fe400008f0eff */
[----:B------:R-:W-:Y:S01]  /*0e40*/  LEA.HI.X.SX32 R5, R24, R68, 0x1, P3 ;  /* 0x0000004418057211 */ /* 0x000fe200018f0eff */
[----:B------:R-:W-:-:S07]  /*0e50*/  IMAD.MOV.U32 R68, RZ, RZ, -0x800000 ;  /* 0xff800000ff447424 */ /* 0x000fce00078e00ff */
.L_x_1:
[----:B------:R-:W-:-:S04]  /*0e60*/  IMAD.WIDE R26, R75, 0x2, R66 ;  /* 0x000000024b1a7825 */ /* 0x000fc800078e0242 */
[C---:B------:R-:W-:Y:S02]  /*0e70*/  IMAD.WIDE R30, R75.reuse, 0x2, R60 ;  /* 0x000000024b1e7825 */ /* 0x040fe400078e023c */
[----:B------:R-:W2:Y:S02]  /*0e80*/  LDG.E.U16 R26, desc[UR16][R26.64] ;  /* 0x000000101a1a7981 */ /* 0x000ea4000c1e1500 */
[C---:B------:R-:W-:Y:S02]  /*0e90*/  IMAD.WIDE R34, R75.reuse, 0x2, R56 ;  /* 0x000000024b227825 */ /* 0x040fe400078e0238 */
[----:B------:R-:W3:Y:S02]  /*0ea0*/  LDG.E.U16 R76, desc[UR16][R30.64] ;  /* 0x000000101e4c7981 */ /* 0x000ee4000c1e1500 */
[C---:B------:R-:W-:Y:S02]  /*0eb0*/  IMAD.WIDE R36, R75.reuse, 0x2, R20 ;  /* 0x000000024b247825 */ /* 0x040fe400078e0214 */
[----:B------:R-:W4:Y:S02]  /*0ec0*/  LDG.E.U16 R78, desc[UR16][R34.64] ;  /* 0x00000010224e7981 */ /* 0x000f24000c1e1500 */
[----:B------:R-:W-:-:S02]  /*0ed0*/  IMAD.WIDE R28, R75, 0x2, R64 ;  /* 0x000000024b1c7825 */ /* 0x000fc400078e0240 */
[----:B------:R-:W5:Y:S02]  /*0ee0*/  LDG.E.U16 R80, desc[UR16][R36.64] ;  /* 0x0000001024507981 */ /* 0x000f64000c1e1500 */
[C---:B------:R-:W-:Y:S02]  /*0ef0*/  IMAD.WIDE R32, R75.reuse, 0x2, R58 ;  /* 0x000000024b207825 */ /* 0x040fe400078e023a */
[----:B------:R-:W5:Y:S02]  /*0f00*/  LDG.E.U16 R77, desc[UR16][R28.64] ;  /* 0x000000101c4d7981 */ /* 0x000f64000c1e1500 */
[C---:B------:R-:W-:Y:S02]  /*0f10*/  IMAD.WIDE R24, R75.reuse, 0x2, R22 ;  /* 0x000000024b187825 */ /* 0x040fe400078e0216 */
[----:B------:R-:W5:Y:S02]  /*0f20*/  LDG.E.U16 R79, desc[UR16][R32.64] ;  /* 0x00000010204f7981 */ /* 0x000f64000c1e1500 */
[----:B------:R-:W-:-:S02]  /*0f30*/  IMAD.WIDE R2, R75, 0x2, R62 ;  /* 0x000000024b027825 */ /* 0x000fc400078e023e */
[----:B------:R-:W5:Y:S04]  /*0f40*/  LDG.E.U16 R81, desc[UR16][R24.64] ;  /* 0x0000001018517981 */ /* 0x000f68000c1e1500 */
[----:B------:R0:W5:Y:S01]  /*0f50*/  LDG.E.U16 R85, desc[UR16][R2.64] ;  /* 0x0000001002557981 */ /* 0x000162000c1e1500 */
[----:B------:R-:W-:Y:S01]  /*0f60*/  BAR.SYNC.DEFER_BLOCKING 0x0 ;  /* 0x0000000000007b1d */ /* 0x000fe20000010000 */
[----:B------:R-:W-:-:S04]  /*0f70*/  IMAD.WIDE R88, R83, 0x2, R18 ;  /* 0x0000000253587825 */ /* 0x000fc800078e0212 */
[----:B------:R-:W-:-:S04]  /*0f80*/  IMAD.WIDE R86, R83, 0x2, R12 ;  /* 0x0000000253567825 */ /* 0x000fc800078e020c */
[----:B0-----:R-:W-:-:S04]  /*0f90*/  IMAD.WIDE R2, R83, 0x2, R16 ;  /* 0x0000000253027825 */ /* 0x001fc800078e0210 */
[----:B------:R-:W-:-:S04]  /*0fa0*/  IMAD.WIDE R90, R83, 0x2, R6 ;  /* 0x00000002535a7825 */ /* 0x000fc800078e0206 */
[C---:B------:R-:W-:Y:S01]  /*0fb0*/  IMAD.WIDE R92, R83.reuse, 0x2, R14 ;  /* 0x00000002535c7825 */ /* 0x040fe200078e020e */
[----:B------:R-:W-:Y:S01]  /*0fc0*/  UMOV UR20, UR6 ;  /* 0x0000000600147c82 */ /* 0x000fe20008000000 */
[----:B------:R-:W-:Y:S01]  /*0fd0*/  UMOV UR21, 0x40000040 ;  /* 0x4000004000157882 */ /* 0x000fe20000000000 */
[----:B--2---:R-:W-:Y:S04]  /*0fe0*/  STS.U16 [R73+UR10+0x1000], R26 ;  /* 0x0010001a49007988 */ /* 0x004fe8000800040a */
[----:B---3--:R-:W-:Y:S04]  /*0ff0*/  STS.U16 [R73+UR10+0x1200], R76 ;  /* 0x0012004c49007988 */ /* 0x008fe8000800040a */
[----:B----4-:R-:W-:Y:S04]  /*1000*/  STS.U16 [R73+UR10+0x1400], R78 ;  /* 0x0014004e49007988 */ /* 0x010fe8000800040a */
[----:B-----5:R-:W-:Y:S04]  /*1010*/  STS.U16 [R73+UR10+0x1600], R80 ;  /* 0x0016005049007988 */ /* 0x020fe8000800040a */
[----:B------:R-:W-:Y:S04]  /*1020*/  STS.U16 [R72+UR10+0x1100], R77 ;  /* 0x0011004d48007988 */ /* 0x000fe8000800040a */
[----:B------:R0:W-:Y:S04]  /*1030*/  STS.U16 [R72+UR10+0x1300], R79 ;  /* 0x0013004f48007988 */ /* 0x0001e8000800040a */
[----:B------:R1:W-:Y:S04]  /*1040*/  STS.U16 [R72+UR10+0x1500], R81 ;  /* 0x0015005148007988 */ /* 0x0003e8000800040a */
[----:B------:R2:W-:Y:S01]  /*1050*/  STS.U16 [R72+UR10+0x1700], R85 ;  /* 0x0017005548007988 */ /* 0x0005e2000800040a */
[----:B------:R3:W-:Y:S06]  /*1060*/  MEMBAR.ALL.CTA ;  /* 0x0000000000007992 */ /* 0x0007ec0000008000 */
[----:B---3--:R-:W3:Y:S01]  /*1070*/  FENCE.VIEW.ASYNC.S ;  /* 0x00000000000073c6 */ /* 0x008ee20000000000 */
[----:B0-----:R-:W-:-:S04]  /*1080*/  IMAD.WIDE R78, R83, 0x2, R8 ;  /* 0x00000002534e7825 */ /* 0x001fc800078e0208 */
[C---:B-1----:R-:W-:Y:S01]  /*1090*/  IMAD.WIDE R80, R83.reuse, 0x2, R4 ;  /* 0x0000000253507825 */ /* 0x042fe200078e0204 */
[----:B---3--:R-:W-:Y:S03]  /*10a0*/  BAR.SYNC.DEFER_BLOCKING 0x0 ;  /* 0x0000000000007b1d */ /* 0x008fe60000010000 */
[----:B------:R-:W-:-:S03]  /*10b0*/  IMAD.WIDE R76, R83, 0x2, R10 ;  /* 0x00000002534c7825 */ /* 0x000fc600078e020a */
[----:B------:R-:W3:Y:S04]  /*10c0*/  LDG.E.U16 R88, desc[UR16][R88.64] ;  /* 0x0000001058587981 */ /* 0x000ee8000c1e1500 */
[----:B------:R-:W4:Y:S04]  /*10d0*/  LDG.E.U16 R86, desc[UR16][R86.64] ;  /* 0x0000001056567981 */ /* 0x000f28000c1e1500 */
[----:B------:R-:W5:Y:S04]  /*10e0*/  LDG.E.U16 R78, desc[UR16][R78.64] ;  /* 0x000000104e4e7981 */ /* 0x000f68000c1e1500 */
[----:B------:R-:W5:Y:S04]  /*10f0*/  LDG.E.U16 R80, desc[UR16][R80.64] ;  /* 0x0000001050507981 */ /* 0x000f68000c1e1500 */
[----:B------:R0:W5:Y:S04]  /*1100*/  LDG.E.U16 R3, desc[UR16][R2.64] ;  /* 0x0000001002037981 */ /* 0x000168000c1e1500 */
[----:B--2---:R1:W2:Y:S04]  /*1110*/  LDG.E.U16 R85, desc[UR16][R76.64] ;  /* 0x000000104c557981 */ /* 0x0042a8000c1e1500 */
[----:B------:R-:W2:Y:S04]  /*1120*/  LDG.E.U16 R91, desc[UR16][R90.64] ;  /* 0x000000105a5b7981 */ /* 0x000ea8000c1e1500 */
[----:B------:R-:W2:Y:S01]  /*1130*/  LDG.E.U16 R93, desc[UR16][R92.64] ;  /* 0x000000105c5d7981 */ /* 0x000ea2000c1e1500 */
[----:B------:R-:W-:-:S06]  /*1140*/  WARPGROUP.ARRIVE ;  /* 0x00000000000079c5 */ /* 0x000fcc0000000000 */
[----:B------:R-:W-:Y:S04]  /*1150*/  HGMMA.64x32x16.F32.BF16 R24, gdesc[UR20].tnspA, RZ, !UPT ;  /* 0x20600000141879f0 */ /* 0x000fe8000c7018ff */
[----:B------:R-:W-:Y:S03]  /*1160*/  HGMMA.64x32x16.F32.BF16 R24, gdesc[UR12].tnspA, R24, gsb0 ;  /* 0x206000000c1879f0 */ /* 0x000fe60008001818 */
[----:B------:R-:W-:Y:S02]  /*1170*/  WARPGROUP.DEPBAR.LE gsb0, 0x0 ;  /* 0x00008000000079c5 */ /* 0x000fe40000010000 */
[----:B0-----:R-:W-:Y:S01]  /*1180*/  FMUL R2, R24, UR9 ;  /* 0x0000000918027c20 */ /* 0x001fe20008400000 */
[----:B------:R-:W-:Y:S01]  /*1190*/  FMUL R87, R25, UR9 ;  /* 0x0000000919577c20 */ /* 0x000fe20008400000 */
[----:B------:R-:W-:Y:S04]  /*11a0*/  BAR.SYNC.DEFER_BLOCKING 0x0 ;  /* 0x0000000000007b1d */ /* 0x000fe80000010000 */
[----:B------:R-:W-:Y:S01]  /*11b0*/  FMNMX R87, R2, R87, !PT ;  /* 0x0000005702577209 */ /* 0x000fe20007800000 */
[----:B------:R-:W-:-:S05]  /*11c0*/  FMUL R2, R28, UR9 ;  /* 0x000000091c027c20 */ /* 0x000fca0008400000 */
[----:B------:R-:W-:Y:S01]  /*11d0*/  FMNMX R87, R2, R87, !PT ;  /* 0x0000005702577209 */ /* 0x000fe20007800000 */
[----:B------:R-:W-:-:S05]  /*11e0*/  FMUL R2, R29, UR9 ;  /* 0x000000091d027c20 */ /* 0x000fca0008400000 */
[----:B------:R-:W-:Y:S01]  /*11f0*/  FMNMX R87, R2, R87, !PT ;  /* 0x0000005702577209 */ /* 0x000fe20007800000 */
[----:B------:R-:W-:-:S05]  /*1200*/  FMUL R2, R32, UR9 ;  /* 0x0000000920027c20 */ /* 0x000fca0008400000 */
[----:B------:R-:W-:Y:S01]  /*1210*/  FMNMX R87, R2, R87, !PT ;  /* 0x0000005702577209 */ /* 0x000fe20007800000 */
[----:B------:R-:W-:-:S05]  /*1220*/  FMUL R2, R33, UR9 ;  /* 0x0000000921027c20 */ /* 0x000fca0008400000 */
[----:B------:R-:W-:Y:S01]  /*1230*/  FMNMX R87, R2, R87, !PT ;  /* 0x0000005702577209 */ /* 0x000fe20007800000 */
[----:B------:R-:W-:Y:S01]  /*1240*/  FMUL R2, R36, UR9 ;  /* 0x0000000924027c20 */ /* 0x000fe20008400000 */
[----:B-1----:R-:W-:-:S04]  /*1250*/  FMUL R77, R37, UR9 ;  /* 0x00000009254d7c20 */ /* 0x002fc80008400000 */
[----:B------:R-:W-:-:S04]  /*1260*/  FMNMX R2, R2, R87, !PT ;  /* 0x0000005702027209 */ /* 0x000fc80007800000 */
[----:B------:R-:W-:Y:S01]  /*1270*/  FMNMX R77, R77, R2, !PT ;  /* 0x000000024d4d7209 */ /* 0x000fe20007800000 */
[----:B------:R-:W-:Y:S01]  /*1280*/  FMUL R76, R26, UR9 ;  /* 0x000000091a4c7c20 */ /* 0x000fe20008400000 */
[----:B------:R-:W-:-:S03]  /*1290*/  FMUL R79, R27, UR9 ;  /* 0x000000091b4f7c20 */ /* 0x000fc60008400000 */
[----:B------:R-:W0:Y:S02]  /*12a0*/  SHFL.BFLY PT, R2, R77, 0x2, 0x1f ;  /* 0x0c401f004d027f89 */ /* 0x000e2400000e0000 */
        /* <DEDUP_REMOVED lines=8> */
[----:B0-----:R-:W-:-:S04]  /*1330*/  FMNMX R2, R77, R2, !PT ;  /* 0x000000024d027209 */ /* 0x001fc80007800000 */
[----:B------:R-:W-:Y:S01]  /*1340*/  FMNMX R79, R76, R79, !PT ;  /* 0x0000004f4c4f7209 */ /* 0x000fe20007800000 */
[----:B------:R-:W-:Y:S01]  /*1350*/  FMUL R76, R38, UR9 ;  /* 0x00000009264c7c20 */ /* 0x000fe20008400000 */
[----:B------:R-:W0:Y:S01]  /*1360*/  SHFL.BFLY PT, R77, R2, 0x1, 0x1f ;  /* 0x0c201f00024d7f89 */ /* 0x000e2200000e0000 */
[----:B------:R-:W-:-:S03]  /*1370*/  FMUL R81, R39, UR9 ;  /* 0x0000000927517c20 */ /* 0x000fc60008400000 */
[----:B------:R-:W-:-:S04]  /*1380*/  FMNMX R76, R76, R79, !PT ;  /* 0x0000004f4c4c7209 */ /* 0x000fc80007800000 */
[----:B------:R-:W-:-:S05]  /*1390*/  FMNMX R81, R81, R76, !PT ;  /* 0x0000004c51517209 */ /* 0x000fca0007800000 */
[----:B------:R-:W1:Y:S01]  /*13a0*/  SHFL.BFLY PT, R76, R81, 0x2, 0x1f ;  /* 0x0c401f00514c7f89 */ /* 0x000e6200000e0000 */
[----:B0-----:R-:W-:-:S04]  /*13b0*/  FMNMX R77, R2, R77, !PT ;  /* 0x0000004d024d7209 */ /* 0x001fc80007800000 */
[----:B------:R-:W-:-:S05]  /*13c0*/  FMNMX R77, R77, R68, !PT ;  /* 0x000000444d4d7209 */ /* 0x000fca0007800000 */
[--C-:B------:R-:W-:Y:S01]  /*13d0*/  FFMA R24, R24, UR9, -R77.reuse ;  /* 0x0000000918187c23 */ /* 0x100fe2000800084d */
[----:B------:R-:W-:-:S03]  /*13e0*/  FFMA R25, R25, UR9, -R77 ;  /* 0x0000000919197c23 */ /* 0x000fc6000800084d */
[----:B------:R-:W-:Y:S01]  /*13f0*/  FMUL R87, R24, 1.4426950216293334961 ;  /* 0x3fb8aa3b18577820 */ /* 0x000fe20000400000 */
[----:B-1----:R-:W-:Y:S01]  /*1400*/  FMNMX R24, R81, R76, !PT ;  /* 0x0000004c51187209 */ /* 0x002fe20007800000 */
[----:B------:R-:W-:-:S04]  /*1410*/  FMUL R79, R25, 1.4426950216293334961 ;  /* 0x3fb8aa3b194f7820 */ /* 0x000fc80000400000 */
[----:B------:R-:W0:Y:S01]  /*1420*/  SHFL.BFLY PT, R25, R24, 0x1, 0x1f ;  /* 0x0c201f0018197f89 */ /* 0x000e2200000e0000 */
[----:B------:R-:W-:Y:S01]  /*1430*/  MUFU.EX2 R2, R87 ;  /* 0x0000005700027308 */ /* 0x000fe20000000800 */
[--C-:B------:R-:W-:Y:S01]  /*1440*/  FFMA R28, R28, UR9, -R77.reuse ;  /* 0x000000091c1c7c23 */ /* 0x100fe2000800084d */
[----:B0-----:R-:W-:Y:S01]  /*1450*/  FMNMX R25, R24, R25, !PT ;  /* 0x0000001918197209 */ /* 0x001fe20007800000 */
[----:B------:R-:W-:-:S03]  /*1460*/  FFMA R24, R37, UR9, -R77 ;  /* 0x0000000925187c23 */ /* 0x000fc6000800084d */
[----:B------:R-:W-:Y:S01]  /*1470*/  FMNMX R37, R25, R84, !PT ;  /* 0x0000005419257209 */ /* 0x000fe20007800000 */
[----:B------:R-:W-:Y:S01]  /*1480*/  FMUL R24, R24, 1.4426950216293334961 ;  /* 0x3fb8aa3b18187820 */ /* 0x000fe20000400000 */
[----:B------:R-:W-:Y:S01]  /*1490*/  FADD R25, -R77, R68 ;  /* 0x000000444d197221 */ /* 0x000fe20000000100 */
[----:B---3--:R-:W-:Y:S02]  /*14a0*/  STS.U16 [R73+UR10+0x1000], R88 ;  /* 0x0010005849007988 */ /* 0x008fe4000800040a */
[----:B------:R0:W-:Y:S01]  /*14b0*/  MUFU.EX2 R87, R24 ;  /* 0x0000001800577308 */ /* 0x0001e20000000800 */
[----:B------:R-:W-:Y:S01]  /*14c0*/  FMUL R25, R25, 1.4426950216293334961 ;  /* 0x3fb8aa3b19197820 */ /* 0x000fe20000400000 */
[----:B----4-:R1:W-:Y:S01]  /*14d0*/  STS.U16 [R73+UR10+0x1200], R86 ;  /* 0x0012005649007988 */ /* 0x0103e2000800040a */
[----:B------:R-:W-:-:S03]  /*14e0*/  FFMA R26, R26, UR9, -R37 ;  /* 0x000000091a1a7c23 */ /* 0x000fc60008000825 */
[----:B-----5:R-:W-:Y:S01]  /*14f0*/  STS.U16 [R73+UR10+0x1400], R78 ;  /* 0x0014004e49007988 */ /* 0x020fe2000800040a */
[----:B0-----:R-:W-:-:S03]  /*1500*/  FFMA R24, R34, UR9, -R37 ;  /* 0x0000000922187c23 */ /* 0x001fc60008000825 */
[----:B------:R-:W-:Y:S01]  /*1510*/  STS.U16 [R73+UR10+0x1600], R80 ;  /* 0x0016005049007988 */ /* 0x000fe2000800040a */
[----:B------:R0:W3:Y:S03]  /*1520*/  MUFU.EX2 R89, R25 ;  /* 0x0000001900597308 */ /* 0x0000e60000000800 */
[----:B------:R4:W-:Y:S04]  /*1530*/  STS.U16 [R72+UR10+0x1100], R3 ;  /* 0x0011000348007988 */ /* 0x0009e8000800040a */
[----:B--2---:R-:W-:Y:S04]  /*1540*/  STS.U16 [R72+UR10+0x1300], R85 ;  /* 0x0013005548007988 */ /* 0x004fe8000800040a */
[----:B------:R-:W-:Y:S04]  /*1550*/  STS.U16 [R72+UR10+0x1500], R91 ;  /* 0x0015005b48007988 */ /* 0x000fe8000800040a */
[----:B------:R-:W-:Y:S01]  /*1560*/  STS.U16 [R72+UR10+0x1700], R93 ;  /* 0x0017005d48007988 */ /* 0x000fe2000800040a */
[----:B------:R-:W-:Y:S01]  /*1570*/  FMUL R26, R26, 1.4426950216293334961 ;  /* 0x3fb8aa3b1a1a7820 */ /* 0x000fe20000400000 */
[----:B------:R2:W-:Y:S06]  /*1580*/  MEMBAR.ALL.CTA ;  /* 0x0000000000007992 */ /* 0x0005ec0000008000 */
[----:B--2---:R-:W2:Y:S01]  /*1590*/  FENCE.VIEW.ASYNC.S ;  /* 0x00000000000073c6 */ /* 0x004ea20000000000 */
[----:B0-----:R-:W-:Y:S01]  /*15a0*/  FMUL R25, R24, 1.4426950216293334961 ;  /* 0x3fb8aa3b18197820 */ /* 0x001fe20000400000 */
[--C-:B------:R-:W-:Y:S01]  /*15b0*/  FFMA R24, R35, UR9, -R37.reuse ;  /* 0x0000000923187c23 */ /* 0x100fe20008000825 */
[----:B------:R0:W-:Y:S01]  /*15c0*/  MUFU.EX2 R68, R26 ;  /* 0x0000001a00447308 */ /* 0x0001e20000000800 */
[----:B------:R-:W-:Y:S01]  /*15d0*/  FMUL R28, R28, 1.4426950216293334961 ;  /* 0x3fb8aa3b1c1c7820 */ /* 0x000fe20000400000 */
[----:B------:R-:W-:Y:S01]  /*15e0*/  FFMA R27, R27, UR9, -R37 ;  /* 0x000000091b1b7c23 */ /* 0x000fe20008000825 */
[----:B0-----:R-:W-:Y:S01]  /*15f0*/  FMUL R26, R24, 1.4426950216293334961 ;  /* 0x3fb8aa3b181a7820 */ /* 0x001fe20000400000 */
[----:B------:R-:W-:-:S04]  /*1600*/  FADD R24, -R37, R84 ;  /* 0x0000005425187221 */ /* 0x000fc80000000100 */
[----:B------:R0:W-:Y:S01]  /*1610*/  MUFU.EX2 R76, R28 ;  /* 0x0000001c004c7308 */ /* 0x0001e20000000800 */
[----:B------:R-:W-:Y:S01]  /*1620*/  FMUL R27, R27, 1.4426950216293334961 ;  /* 0x3fb8aa3b1b1b7820 */ /* 0x000fe20000400000 */
[--C-:B------:R-:W-:Y:S01]  /*1630*/  FFMA R32, R32, UR9, -R77.reuse ;  /* 0x0000000920207c23 */ /* 0x100fe2000800084d */
[--C-:B------:R-:W-:Y:S01]  /*1640*/  FFMA R33, R33, UR9, -R77.reuse ;  /* 0x0000000921217c23 */ /* 0x100fe2000800084d */
[----:B------:R-:W-:Y:S01]  /*1650*/  FFMA R36, R36, UR9, -R77 ;  /* 0x0000000924247c23 */ /* 0x000fe2000800084d */
[----:B0-----:R-:W-:Y:S01]  /*1660*/  FMUL R28, R24, 1.4426950216293334961 ;  /* 0x3fb8aa3b181c7820 */ /* 0x001fe20000400000 */
[----:B------:R-:W-:Y:S02]  /*1670*/  FFMA R24, R38, UR9, -R37 ;  /* 0x0000000926187c23 */ /* 0x000fe40008000825 */
[----:B------:R0:W-:Y:S01]  /*1680*/  MUFU.EX2 R90, R27 ;  /* 0x0000001b005a7308 */ /* 0x0001e20000000800 */
[----:B------:R-:W-:Y:S01]  /*1690*/  FFMA R29, R29, UR9, -R77 ;  /* 0x000000091d1d7c23 */ /* 0x000fe2000800084d */
[--C-:B------:R-:W-:Y:S01]  /*16a0*/  FFMA R30, R30, UR9, -R37.reuse ;  /* 0x000000091e1e7c23 */ /* 0x100fe20008000825 */
[--C-:B------:R-:W-:Y:S01]  /*16b0*/  FFMA R31, R31, UR9, -R37.reuse ;  /* 0x000000091f1f7c23 */ /* 0x100fe20008000825 */
[----:B------:R-:W-:Y:S01]  /*16c0*/  FMUL R32, R32, 1.4426950216293334961 ;  /* 0x3fb8aa3b20207820 */ /* 0x000fe20000400000 */
[----:B------:R-:W-:Y:S01]  /*16d0*/  FMUL R33, R33, 1.4426950216293334961 ;  /* 0x3fb8aa3b21217820 */ /* 0x000fe20000400000 */
[----:B------:R-:W-:Y:S01]  /*16e0*/  FMUL R36, R36, 1.4426950216293334961 ;  /* 0x3fb8aa3b24247820 */ /* 0x000fe20000400000 */
[----:B0-----:R-:W-:Y:S01]  /*16f0*/  FMUL R27, R24, 1.4426950216293334961 ;  /* 0x3fb8aa3b181b7820 */ /* 0x001fe20000400000 */
[----:B------:R-:W-:Y:S01]  /*1700*/  FFMA R24, R39, UR9, -R37 ;  /* 0x0000000927187c23 */ /* 0x000fe20008000825 */
[----:B------:R-:W-:Y:S01]  /*1710*/  FMUL R29, R29, 1.4426950216293334961 ;  /* 0x3fb8aa3b1d1d7820 */ /* 0x000fe20000400000 */
[----:B------:R-:W-:Y:S01]  /*1720*/  FMUL R30, R30, 1.4426950216293334961 ;  /* 0x3fb8aa3b1e1e7820 */ /* 0x000fe20000400000 */
[----:B------:R-:W-:Y:S01]  /*1730*/  FMUL R31, R31, 1.4426950216293334961 ;  /* 0x3fb8aa3b1f1f7820 */ /* 0x000fe20000400000 */
[----:B------:R-:W-:Y:S01]  /*1740*/  FMUL R24, R24, 1.4426950216293334961 ;  /* 0x3fb8aa3b18187820 */ /* 0x000fe20000400000 */
[----:B------:R-:W0:Y:S08]  /*1750*/  MUFU.EX2 R38, R28 ;  /* 0x0000001c00267308 */ /* 0x000e300000000800 */
[----:B------:R-:W5:Y:S08]  /*1760*/  MUFU.EX2 R79, R79 ;  /* 0x0000004f004f7308 */ /* 0x000f700000000800 */
[----:B------:R-:W4:Y:S08]  /*1770*/  MUFU.EX2 R81, R29 ;  /* 0x0000001d00517308 */ /* 0x000f300000000800 */
[----:B------:R-:W-:Y:S08]  /*1780*/  MUFU.EX2 R32, R32 ;  /* 0x0000002000207308 */ /* 0x000ff00000000800 */
[----:B------:R-:W2:Y:S08]  /*1790*/  MUFU.EX2 R33, R33 ;  /* 0x0000002100217308 */ /* 0x000eb00000000800 */
[----:B------:R-:W2:Y:S08]  /*17a0*/  MUFU.EX2 R36, R36 ;  /* 0x0000002400247308 */ /* 0x000eb00000000800 */
[----:B------:R-:W-:Y:S08]  /*17b0*/  MUFU.EX2 R92, R30 ;  /* 0x0000001e005c7308 */ /* 0x000ff00000000800 */
[----:B------:R-:W2:Y:S08]  /*17c0*/  MUFU.EX2 R34, R31 ;  /* 0x0000001f00227308 */ /* 0x000eb00000000800 */
[----:B------:R-:W-:Y:S08]  /*17d0*/  MUFU.EX2 R35, R25 ;  /* 0x0000001900237308 */ /* 0x000ff00000000800 */
[----:B------:R-:W2:Y:S08]  /*17e0*/  MUFU.EX2 R84, R26 ;  /* 0x0000001a00547308 */ /* 0x000eb00000000800 */
[----:B------:R-:W-:Y:S08]  /*17f0*/  MUFU.EX2 R39, R27 ;  /* 0x0000001b00277308 */ /* 0x000ff00000000800 */
[----:B-1----:R5:W1:Y:S01]  /*1800*/  MUFU.EX2 R86, R24 ;  /* 0x0000001800567308 */ /* 0x002a620000000800 */
[-C--:B---3--:R-:W-:Y:S01]  /*1810*/  FMUL R40, R40, R89.reuse ;  /* 0x0000005928287220 */ /* 0x088fe20000400000 */
[-C--:B------:R-:W-:Y:S01]  /*1820*/  FMUL R41, R41, R89.reuse ;  /* 0x0000005929297220 */ /* 0x080fe20000400000 */
[-C--:B------:R-:W-:Y:S01]  /*1830*/  FMUL R44, R44, R89.reuse ;  /* 0x000000592c2c7220 */ /* 0x080fe20000400000 */
[-C--:B------:R-:W-:Y:S01]  /*1840*/  FMUL R45, R45, R89.reuse ;  /* 0x000000592d2d7220 */ /* 0x080fe20000400000 */
[-C--:B------:R-:W-:Y:S01]  /*1850*/  FMUL R48, R48, R89.reuse ;  /* 0x0000005930307220 */ /* 0x080fe20000400000 */
[-C--:B------:R-:W-:Y:S01]  /*1860*/  FMUL R49, R49, R89.reuse ;  /* 0x0000005931317220 */ /* 0x080fe20000400000 */
[-C--:B------:R-:W-:Y:S01]  /*1870*/  FMUL R52, R52, R89.reuse ;  /* 0x0000005934347220 */ /* 0x080fe20000400000 */
[-C--:B0-----:R-:W-:Y:S01]  /*1880*/  FMUL R42, R42, R38.reuse ;  /* 0x000000262a2a7220 */ /* 0x081fe20000400000 */
[-C--:B------:R-:W-:Y:S01]  /*1890*/  FMUL R43, R43, R38.reuse ;  /* 0x000000262b2b7220 */ /* 0x080fe20000400000 */
[-C--:B------:R-:W-:Y:S01]  /*18a0*/  FMUL R46, R46, R38.reuse ;  /* 0x000000262e2e7220 */ /* 0x080fe20000400000 */
[-C--:B------:R-:W-:Y:S01]  /*18b0*/  FMUL R47, R47, R38.reuse ;  /* 0x000000262f2f7220 */ /* 0x080fe20000400000 */
[-C--:B------:R-:W-:Y:S01]  /*18c0*/  FMUL R50, R50, R38.reuse ;  /* 0x0000002632327220 */ /* 0x080fe20000400000 */
[-C--:B------:R-:W-:Y:S01]  /*18d0*/  FMUL R51, R51, R38.reuse ;  /* 0x0000002633337220 */ /* 0x080fe20000400000 */
[-C--:B------:R-:W-:Y:S01]  /*18e0*/  FMUL R54, R54, R38.reuse ;  /* 0x0000002636367220 */ /* 0x080fe20000400000 */
[----:B------:R-:W-:Y:S01]  /*18f0*/  FMUL R53, R53, R89 ;  /* 0x0000005935357220 */ /* 0x000fe20000400000 */
[----:B------:R-:W-:Y:S01]  /*1900*/  FMUL R55, R55, R38 ;  /* 0x0000002637377220 */ /* 0x000fe20000400000 */
[----:B-----5:R-:W-:-:S02]  /*1910*/  F2FP.BF16.F32.PACK_AB R24, R79, R2 ;  /* 0x000000024f18723e */ /* 0x020fc400000010ff */
[----:B----4-:R-:W-:Y:S02]  /*1920*/  F2FP.BF16.F32.PACK_AB R26, R81, R76 ;  /* 0x0000004c511a723e */ /* 0x010fe400000010ff */
[----:B--2---:R-:W-:Y:S02]  /*1930*/  F2FP.BF16.F32.PACK_AB R28, R33, R32 ;  /* 0x00000020211c723e */ /* 0x004fe400000010ff */
[----:B------:R-:W-:Y:S02]  /*1940*/  F2FP.BF16.F32.PACK_AB R30, R87, R36 ;  /* 0x00000024571e723e */ /* 0x000fe400000010ff */
[----:B------:R-:W-:Y:S02]  /*1950*/  F2FP.BF16.F32.PACK_AB R25, R90, R68 ;  /* 0x000000445a19723e */ /* 0x000fe400000010ff */
[----:B------:R-:W-:Y:S02]  /*1960*/  F2FP.BF16.F32.PACK_AB R27, R34, R92 ;  /* 0x0000005c221b723e */ /* 0x000fe400000010ff */
[----:B------:R-:W-:-:S02]  /*1970*/  F2FP.BF16.F32.PACK_AB R29, R84, R35 ;  /* 0x00000023541d723e */ /* 0x000fc400000010ff */
[----:B-1----:R-:W-:Y:S01]  /*1980*/  F2FP.BF16.F32.PACK_AB R31, R86, R39 ;  /* 0x00000027561f723e */ /* 0x002fe200000010ff */
[----:B------:R-:W-:Y:S01]  /*1990*/  BAR.SYNC.DEFER_BLOCKING 0x0 ;  /* 0x0000000000007b1d */ /* 0x000fe20000010000 */
[----:B------:R-:W-:-:S05]  /*19a0*/  FADD R79, R2, R79 ;  /* 0x0000004f024f7221 */ /* 0x000fca0000000000 */
[----:B------:R-:W-:-:S06]  /*19b0*/  WARPGROUP.ARRIVE ;  /* 0x00000000000079c5 */ /* 0x000fcc0000000000 */
[----:B------:R-:W-:Y:S01]  /*19c0*/  HGMMA.64x32x16.F32.BF16 R40, R24, gdesc[UR20], R40 ;  /* 0x0060001418287df0 */ /* 0x000fe20008701828 */
[----:B------:R-:W-:Y:S01]  /*19d0*/  FADD R3, R68, R90 ;  /* 0x0000005a44037221 */ /* 0x000fe20000000000 */
[----:B------:R-:W-:-:S03]  /*19e0*/  FADD R76, R76, R79 ;  /* 0x0000004f4c4c7221 */ /* 0x000fc60000000000 */
        /* <DEDUP_REMOVED lines=10> */
[----:B------:R-:W-:Y:S02]  /*1a90*/  FADD R39, R86, R39 ;  /* 0x0000002756277221 */ /* 0x000fe40000000000 */
[----:B------:R-:W0:Y:S04]  /*1aa0*/  SHFL.BFLY PT, R3, R36, 0x2, 0x1f ;  /* 0x0c401f0024037f89 */ /* 0x000e2800000e0000 */
[----:B------:R-:W1:Y:S01]  /*1ab0*/  SHFL.BFLY PT, R2, R39, 0x2, 0x1f ;  /* 0x0c401f0027027f89 */ /* 0x000e6200000e0000 */
[----:B------:R-:W-:Y:S01]  /*1ac0*/  HGMMA.64x32x16.F32.BF16 R40, R28, gdesc[UR12], R40, gsb0 ;  /* 0x0060000c1c287df0 */ /* 0x000fe20008001828 */
[----:B0-----:R-:W-:Y:S01]  /*1ad0*/  FADD R3, R36, R3 ;  /* 0x0000000324037221 */ /* 0x001fe20000000000 */
[----:B-1----:R-:W-:-:S04]  /*1ae0*/  FADD R32, R39, R2 ;  /* 0x0000000227207221 */ /* 0x002fc80000000000 */
[----:B------:R-:W0:Y:S04]  /*1af0*/  SHFL.BFLY PT, R2, R3, 0x1, 0x1f ;  /* 0x0c201f0003027f89 */ /* 0x000e2800000e0000 */
[----:B------:R-:W1:Y:S01]  /*1b00*/  SHFL.BFLY PT, R33, R32, 0x1, 0x1f ;  /* 0x0c201f0020217f89 */ /* 0x000e6200000e0000 */
[----:B------:R-:W-:-:S06]  /*1b10*/  UIADD3 UR4, UR4, 0x20, URZ ;  /* 0x0000002004047890 */ /* 0x000fcc000fffe03f */
[----:B------:R-:W-:Y:S01]  /*1b20*/  ISETP.LE.AND P0, PT, R0, UR4, PT ;  /* 0x0000000400007c0c */ /* 0x000fe2000bf03270 */
[----:B------:R-:W-:Y:S01]  /*1b30*/  IMAD R83, R69, 0x20, R83 ;  /* 0x0000002045537824 */ /* 0x000fe200078e0253 */
[----:B------:R-:W-:Y:S01]  /*1b40*/  LEA R75, R71, R75, 0x5 ;  /* 0x0000004b474b7211 */ /* 0x000fe200078e28ff */
[----:B------:R-:W-:Y:S01]  /*1b50*/  IMAD.MOV.U32 R84, RZ, RZ, R37 ;  /* 0x000000ffff547224 */ /* 0x000fe200078e0025 */
[----:B------:R-:W-:Y:S01]  /*1b60*/  MOV R68, R77 ;  /* 0x0000004d00447202 */ /* 0x000fe20000000f00 */
[----:B0-----:R-:W-:Y:S01]  /*1b70*/  FADD R2, R3, R2 ;  /* 0x0000000203027221 */ /* 0x001fe20000000000 */
[----:B-1----:R-:W-:-:S03]  /*1b80*/  FADD R33, R32, R33 ;  /* 0x0000002120217221 */ /* 0x002fc60000000000 */
[----:B------:R-:W-:Y:S01]  /*1b90*/  FFMA R70, R89, R70, R2 ;  /* 0x0000004659467223 */ /* 0x000fe20000000002 */
[----:B------:R-:W-:Y:S01]  /*1ba0*/  FFMA R82, R38, R82, R33 ;  /* 0x0000005226527223 */ /* 0x000fe20000000021 */
[----:B------:R-:W-:Y:S02]  /*1bb0*/  WARPGROUP.DEPBAR.LE gsb0, 0x0 ;  /* 0x00008000000079c5 */ /* 0x000fe40000010000 */
[----:B------:R-:W-:Y:S05]  /*1bc0*/  @!P0 BRA `(.L_x_1) ;  /* 0xfffffff000a48947 */ /* 0x000fea000383ffff */
.L_x_0:
[----:B------:R-:W1:Y:S01]  /*1bd0*/  S2R R0, SR_TID.X ;  /* 0x0000000000007919 */ /* 0x000e620000002100 */
[----:B------:R-:W-:Y:S01]  /*1be0*/  FMUL R2, R55, 0.25 ;  /* 0x3e80000037027820 */ /* 0x000fe20000400000 */
[----:B------:R-:W-:Y:S01]  /*1bf0*/  FSETP.GT.AND P0, PT, |R82|, 8.50705917302346158658e+37, PT ;  /* 0x7e8000005200780b */ /* 0x000fe20003f04200 */
[----:B0-----:R-:W-:Y:S01]  /*1c00*/  FMUL R5, R46, 0.25 ;  /* 0x3e8000002e057820 */ /* 0x001fe20000400000 */
[----:B------:R-:W-:Y:S01]  /*1c10*/  FMUL R3, R54, 0.25 ;  /* 0x3e80000036037820 */ /* 0x000fe20000400000 */
[----:B------:R-:W-:Y:S01]  /*1c20*/  FMUL R4, R47, 0.25 ;  /* 0x3e8000002f047820 */ /* 0x000fe20000400000 */
[----:B------:R-:W-:Y:S01]  /*1c30*/  FSEL R19, R2, R55, P0 ;  /* 0x0000003702137208 */ /* 0x000fe20000000000 */
[----:B------:R-:W-:Y:S01]  /*1c40*/  FMUL R2, R51, 0.25 ;  /* 0x3e80000033027820 */ /* 0x000fe20000400000 */
[----:B------:R-:W-:Y:S01]  /*1c50*/  FSEL R21, R5, R46, P0 ;  /* 0x0000002e05157208 */ /* 0x000fe20000000000 */
[----:B------:R-:W-:Y:S01]  /*1c60*/  FMUL R5, R42, 0.25 ;  /* 0x3e8000002a057820 */ /* 0x000fe20000400000 */
[C---:B------:R-:W-:Y:S01]  /*1c70*/  FSETP.GT.AND P1, PT, |R70|.reuse, 8.50705917302346158658e+37, PT ;  /* 0x7e8000004600780b */ /* 0x040fe20003f24200 */
[----:B------:R-:W-:Y:S01]  /*1c80*/  FMUL R12, R70, 8388608 ;  /* 0x4b000000460c7820 */ /* 0x000fe20000400000 */
[----:B------:R-:W-:Y:S01]  /*1c90*/  FSEL R51, R2, R51, P0 ;  /* 0x0000003302337208 */ /* 0x000fe20000000000 */
[----:B------:R-:W-:Y:S01]  /*1ca0*/  FMUL R2, R43, 0.25 ;  /* 0x3e8000002b027820 */ /* 0x000fe20000400000 */
        /* <DEDUP_REMOVED lines=17> */
[----:B------:R-:W-:Y:S01]  /*1dc0*/  IMAD.MOV.U32 R28, RZ, RZ, 0x3dc6b27f ;  /* 0x3dc6b27fff1c7424 */ /* 0x000fe200078e00ff */
[C---:B-1----:R-:W-:Y:S01]  /*1dd0*/  LOP3.LUT R5, R0.reuse, 0x7, RZ, 0xc0, !PT ;  /* 0x0000000700057812 */ /* 0x042fe200078ec0ff */
[----:B------:R-:W-:Y:S01]  /*1de0*/  BAR.SYNC.DEFER_BLOCKING 0x0 ;  /* 0x0000000000007b1d */ /* 0x000fe20000010000 */
[----:B------:R-:W-:-:S02]  /*1df0*/  SHF.L.U32 R2, R0, 0x3, RZ ;  /* 0x0000000300027819 */ /* 0x000fc400000006ff */
[----:B------:R-:W-:Y:S02]  /*1e00*/  LEA R7, R5, UR10, 0x4 ;  /* 0x0000000a05077c11 */ /* 0x000fe4000f8e20ff */
[----:B------:R-:W-:-:S03]  /*1e10*/  LOP3.LUT R6, R0, 0x8, RZ, 0xc0, !PT ;  /* 0x0000000800067812 */ /* 0x000fc600078ec0ff */
[----:B------:R-:W0:Y:S01]  /*1e20*/  LDC R10, c[0x0][0x278] ;  /* 0x00009e00ff0a7b82 */ /* 0x000e220000000800 */
[----:B------:R-:W-:Y:S01]  /*1e30*/  FSETP.GEU.AND P4, PT, |R82|, 1.175494350822287508e-38, PT ;  /* 0x008000005200780b */ /* 0x000fe20003f8e200 */
[--C-:B------:R-:W-:Y:S01]  /*1e40*/  IMAD R5, R5, -0x8, R7.reuse ;  /* 0xfffffff805057824 */ /* 0x100fe200078e0207 */
[----:B------:R-:W-:Y:S01]  /*1e50*/  FSETP.GEU.AND P2, PT, R70, 1.175494350822287508e-38, PT ;  /* 0x008000004600780b */ /* 0x000fe20003f4e000 */
[----:B------:R-:W-:Y:S01]  /*1e60*/  IMAD R9, R6, 0x80, R7 ;  /* 0x0000008006097824 */ /* 0x000fe200078e0207 */
[----:B------:R-:W-:Y:S01]  /*1e70*/  FSEL R52, R3, R52, P1 ;  /* 0x0000003403347208 */ /* 0x000fe20000800000 */
[----:B------:R-:W-:Y:S01]  /*1e80*/  FMUL R3, R44, 0.25 ;  /* 0x3e8000002c037820 */ /* 0x000fe20000400000 */
[----:B------:R-:W-:Y:S01]  /*1e90*/  FSEL R41, R4, R41, P1 ;  /* 0x0000002904297208 */ /* 0x000fe20000800000 */
[----:B------:R-:W-:Y:S01]  /*1ea0*/  ULDC.64 UR4, c[0x0][0x270] ;  /* 0x00009c0000047ab9 */ /* 0x000fe20000000a00 */
[----:B------:R-:W-:Y:S01]  /*1eb0*/  LOP3.LUT R2, R2, 0x380, RZ, 0xc0, !PT ;  /* 0x0000038002027812 */ /* 0x000fe200078ec0ff */
[----:B------:R-:W-:Y:S01]  /*1ec0*/  UIMAD UR4, UR11, UR4, URZ ;  /* 0x000000040b0472a4 */ /* 0x000fe2000f8e023f */
[----:B------:R-:W-:-:S02]  /*1ed0*/  SHF.L.U32 R4, R0, 0x2, RZ ;  /* 0x0000000200047819 */ /* 0x000fc400000006ff */
[----:B------:R-:W-:Y:S01]  /*1ee0*/  FSETP.GEU.AND P3, PT, R82, 1.175494350822287508e-38, PT ;  /* 0x008000005200780b */ /* 0x000fe20003f6e000 */
[----:B------:R-:W-:Y:S01]  /*1ef0*/  IMAD.IADD R9, R2, 0x1, R9 ;  /* 0x0000000102097824 */ /* 0x000fe200078e0209 */
[----:B------:R-:W-:Y:S01]  /*1f00*/  FSEL R12, R12, R70, !P2 ;  /* 0x000000460c0c7208 */ /* 0x000fe20005000000 */
[----:B------:R-:W-:Y:S01]  /*1f10*/  @!P4 FMUL R15, R15, 16777216 ;  /* 0x4b8000000f0fc820 */ /* 0x000fe20000400000 */
[----:B------:R-:W-:Y:S01]  /*1f20*/  LOP3.LUT R4, R4, 0xc0, RZ, 0xc0, !PT ;  /* 0x000000c004047812 */ /* 0x000fe200078ec0ff */
[----:B------:R-:W-:Y:S01]  /*1f30*/  @!P4 FMUL R17, R17, 16777216 ;  /* 0x4b8000001111c820 */ /* 0x000fe20000400000 */
[----:B------:R-:W-:Y:S01]  /*1f40*/  FSEL R14, R14, R82, !P3 ;  /* 0x000000520e0e7208 */ /* 0x000fe20005800000 */
[----:B------:R-:W-:Y:S01]  /*1f50*/  @P0 FMUL R82, R82, 0.25 ;  /* 0x3e80000052520820 */ /* 0x000fe20000400000 */
[----:B------:R-:W-:Y:S01]  /*1f60*/  FSEL R44, R3, R44, P1 ;  /* 0x0000002c032c7208 */ /* 0x000fe20000800000 */
[----:B------:R-:W-:Y:S01]  /*1f70*/  FMUL R3, R40, 0.25 ;  /* 0x3e80000028037820 */ /* 0x000fe20000400000 */
[----:B------:R-:W-:Y:S01]  /*1f80*/  VIADD R2, R12, 0xc0cafb0d ;  /* 0xc0cafb0d0c027836 */ /* 0x000fe20000000000 */
[----:B------:R-:W-:Y:S01]  /*1f90*/  IADD3 R23, R4, R5, RZ ;  /* 0x0000000504177210 */ /* 0x000fe20007ffe0ff */
[----:B------:R-:W-:Y:S01]  /*1fa0*/  @!P4 FMUL R82, R82, 16777216 ;  /* 0x4b8000005252c820 */ /* 0x000fe20000400000 */
[----:B------:R-:W-:Y:S01]  /*1fb0*/  FSEL R4, RZ, -23, P3 ;  /* 0xc1b80000ff047808 */ /* 0x000fe20001800000 */
[----:B------:R-:W-:Y:S01]  /*1fc0*/  @!P4 FMUL R19, R19, 16777216 ;  /* 0x4b8000001313c820 */ /* 0x000fe20000400000 */
[----:B------:R-:W-:Y:S01]  /*1fd0*/  FSEL R27, R3, R40, P1 ;  /* 0x00000028031b7208 */ /* 0x000fe20000800000 */
[----:B------:R-:W-:Y:S01]  /*1fe0*/  @!P4 FMUL R51, R51, 16777216 ;  /* 0x4b8000003333c820 */ /* 0x000fe20000400000 */
[----:B------:R-:W-:Y:S01]  /*1ff0*/  LOP3.LUT R5, R2, 0xff800000, RZ, 0xc0, !PT ;  /* 0xff80000002057812 */ /* 0x000fe200078ec0ff */
[----:B------:R-:W-:Y:S01]  /*2000*/  @!P4 FMUL R47, R47, 16777216 ;  /* 0x4b8000002f2fc820 */ /* 0x000fe20000400000 */
[----:B------:R-:W-:Y:S01]  /*2010*/  IADD3 R3, R14, -0x3f3504f3, RZ ;  /* 0xc0cafb0d0e037810 */ /* 0x000fe20007ffe0ff */
[----:B------:R-:W-:Y:S01]  /*2020*/  @!P4 FMUL R21, R21, 16777216 ;  /* 0x4b8000001515c820 */ /* 0x000fe20000400000 */
[----:B------:R-:W-:Y:S01]  /*2030*/  LEA.HI R2, R6, R23, RZ, 0x1f ;  /* 0x0000001706027211 */ /* 0x000fe200078ff8ff */
[----:B------:R-:W-:Y:S01]  /*2040*/  @!P4 FMUL R43, R43, 16777216 ;  /* 0x4b8000002b2bc820 */ /* 0x000fe20000400000 */
[----:B------:R-:W1:Y:S01]  /*2050*/  MUFU.RCP R6, R82 ;  /* 0x0000005200067308 */ /* 0x000e620000001000 */
[----:B------:R-:W-:Y:S01]  /*2060*/  LOP3.LUT R11, R3, 0xff800000, RZ, 0xc0, !PT ;  /* 0xff800000030b7812 */ /* 0x000fe200078ec0ff */
[----:B------:R-:W-:Y:S01]  /*2070*/  @!P4 FMUL R25, R25, 16777216 ;  /* 0x4b8000001919c820 */ /* 0x000fe20000400000 */
[----:B------:R-:W-:Y:S01]  /*2080*/  I2FP.F32.S32 R7, R5 ;  /* 0x0000000500077245 */ /* 0x000fe20000201400 */
[----:B------:R-:W-:Y:S01]  /*2090*/  IMAD.IADD R5, R12, 0x1, -R5 ;  /* 0x000000010c057824 */ /* 0x000fe200078e0a05 */
[----:B------:R-:W-:-:S02]  /*20a0*/  I2FP.F32.S32 R13, R11 ;  /* 0x0000000b000d7245 */ /* 0x000fc40000201400 */
[----:B------:R-:W-:Y:S01]  /*20b0*/  IADD3 R11, R14, -R11, RZ ;  /* 0x8000000b0e0b7210 */ /* 0x000fe20007ffe0ff */
[----:B------:R-:W-:Y:S01]  /*20c0*/  FADD R5, R5, -1 ;  /* 0xbf80000005057421 */ /* 0x000fe20000000000 */
[----:B------:R-:W-:Y:S01]  /*20d0*/  FSEL R16, RZ, -23, P2 ;  /* 0xc1b80000ff107808 */ /* 0x000fe20001000000 */
[----:B------:R-:W-:Y:S01]  /*20e0*/  FFMA.FTZ R24, R13, 1.1920928955078125e-07, R4 ;  /* 0x340000000d187823 */ /* 0x000fe20000010004 */
[C---:B------:R-:W-:Y:S01]  /*20f0*/  FSETP.GEU.AND P0, PT, |R70|.reuse, 1.175494350822287508e-38, PT ;  /* 0x008000004600780b */ /* 0x040fe20003f0e200 */
[----:B------:R-:W-:Y:S01]  /*2100*/  FFMA.FTZ R4, R5, R28, -0.16845393180847167969 ;  /* 0xbe2c7f3005047423 */ /* 0x000fe2000001001c */
[----:B------:R-:W-:Y:S01]  /*2110*/  @P1 FMUL R70, R70, 0.25 ;  /* 0x3e80000046461820 */ /* 0x000fe20000400000 */
[----:B------:R-:W-:Y:S01]  /*2120*/  FFMA.FTZ R16, R7, 1.1920928955078125e-07, R16 ;  /* 0x3400000007107823 */ /* 0x000fe20000010010 */
[----:B------:R-:W-:Y:S01]  /*2130*/  SHF.R.U32.HI R29, RZ, 0x6, R0 ;  /* 0x00000006ff1d7819 */ /* 0x000fe20000011600 */
[----:B------:R-:W-:Y:S01]  /*2140*/  FFMA.FTZ R4, R5, R4, 0.1716887056827545166 ;  /* 0x3e2fcf2a05047423 */ /* 0x000fe20000010004 */
[C---:B-1----:R-:W-:Y:S01]  /*2150*/  FMUL R18, R6.reuse, R15 ;  /* 0x0000000f06127220 */ /* 0x042fe20000400000 */
[C---:B------:R-:W-:Y:S01]  /*2160*/  FMUL R15, R6.reuse, R17 ;  /* 0x00000011060f7220 */ /* 0x040fe20000400000 */
[----:B------:R-:W-:Y:S01]  /*2170*/  FADD R17, R11, -1 ;  /* 0xbf8000000b117421 */ /* 0x000fe20000000000 */
[----:B------:R-:W-:Y:S01]  /*2180*/  FFMA.FTZ R4, R5, R4, -0.17900948226451873779 ;  /* 0xbe374e4305047423 */ /* 0x000fe20000010004 */
[C---:B------:R-:W-:Y:S01]  /*2190*/  FMUL R19, R6.reuse, R19 ;  /* 0x0000001306137220 */ /* 0x040fe20000400000 */
[C---:B------:R-:W-:Y:S01]  /*21a0*/  FMUL R20, R6.reuse, R51 ;  /* 0x0000003306147220 */ /* 0x040fe20000400000 */
[C---:B------:R-:W-:Y:S01]  /*21b0*/  FMUL R7, R6.reuse, R47 ;  /* 0x0000002f06077220 */ /* 0x040fe20000400000 */
[C---:B------:R-:W-:Y:S01]  /*21c0*/  FMUL R23, R6.reuse, R21 ;  /* 0x0000001506177220 */ /* 0x040fe20000400000 */
[C---:B------:R-:W-:Y:S01]  /*21d0*/  FMUL R26, R6.reuse, R43 ;  /* 0x0000002b061a7220 */ /* 0x040fe20000400000 */
[----:B------:R-:W-:Y:S01]  /*21e0*/  FMUL R30, R6, R25 ;  /* 0x00000019061e7220 */ /* 0x000fe20000400000 */
[----:B------:R-:W-:Y:S01]  /*21f0*/  FFMA.FTZ R6, R17, R28, -0.16845393180847167969 ;  /* 0xbe2c7f3011067423 */ /* 0x000fe2000001001c */
[----:B------:R-:W-:Y:S01]  /*2200*/  FFMA.FTZ R4, R5, R4, 0.20512372255325317383 ;  /* 0x3e520bf405047423 */ /* 0x000fe20000010004 */
[----:B------:R-:W-:Y:S01]  /*2210*/  @!P0 FMUL R70, R70, 16777216 ;  /* 0x4b80000046468820 */ /* 0x000fe20000400000 */
[----:B------:R-:W-:Y:S01]  /*2220*/  @!P0 FMUL R53, R53, 16777216 ;  /* 0x4b80000035358820 */ /* 0x000fe20000400000 */
[----:B------:R-:W-:Y:S01]  /*2230*/  FFMA.FTZ R6, R17, R6, 0.1716887056827545166 ;  /* 0x3e2fcf2a11067423 */ /* 0x000fe20000010006 */
[----:B------:R-:W-:Y:S01]  /*2240*/  FFMA.FTZ R4, R5, R4, -0.24046532809734344482 ;  /* 0xbe763c8b05047423 */ /* 0x000fe20000010004 */
[----:B------:R-:W1:Y:S01]  /*2250*/  MUFU.RCP R22, R70 ;  /* 0x0000004600167308 */ /* 0x000e620000001000 */
[----:B------:R-:W-:Y:S01]  /*2260*/  @!P0 FMUL R52, R52, 16777216 ;  /* 0x4b80000034348820 */ /* 0x000fe20000400000 */
[----:B------:R-:W-:Y:S01]  /*2270*/  FFMA.FTZ R6, R17, R6, -0.17900948226451873779 ;  /* 0xbe374e4311067423 */ /* 0x000fe20000010006 */
[----:B------:R-:W-:Y:S01]  /*2280*/  FFMA.FTZ R4, R5, R4, 0.28857114911079406738 ;  /* 0x3e93bf9905047423 */ /* 0x000fe20000010004 */
[----:B------:R-:W-:Y:S01]  /*2290*/  @!P0 FMUL R49, R49, 16777216 ;  /* 0x4b80000031318820 */ /* 0x000fe20000400000 */
[----:B------:R-:W-:Y:S01]  /*22a0*/  @!P0 FMUL R48, R48, 16777216 ;  /* 0x4b80000030308820 */ /* 0x000fe20000400000 */
[----:B------:R-:W-:Y:S01]  /*22b0*/  FFMA.FTZ R6, R17, R6, 0.20512372255325317383 ;  /* 0x3e520bf411067423 */ /* 0x000fe20000010006 */
[----:B------:R-:W-:Y:S01]  /*22c0*/  FFMA.FTZ R4, R5, R4, -0.36067417263984680176 ;  /* 0xbeb8aa4905047423 */ /* 0x000fe20000010004 */
[----:B------:R-:W-:Y:S01]  /*22d0*/  @!P0 FMUL R45, R45, 16777216 ;  /* 0x4b8000002d2d8820 */ /* 0x000fe20000400000 */
[----:B------:R-:W-:Y:S01]  /*22e0*/  @!P0 FMUL R44, R44, 16777216 ;  /* 0x4b8000002c2c8820 */ /* 0x000fe20000400000 */
[----:B------:R-:W-:Y:S01]  /*22f0*/  FFMA.FTZ R6, R17, R6, -0.24046532809734344482 ;  /* 0xbe763c8b11067423 */ /* 0x000fe20000010006 */
[----:B------:R-:W-:Y:S01]  /*2300*/  FFMA.FTZ R4, R5, R4, 0.48089820146560668945 ;  /* 0x3ef6384a05047423 */ /* 0x000fe20000010004 */
[----:B------:R-:W-:Y:S01]  /*2310*/  @!P0 FMUL R27, R27, 16777216 ;  /* 0x4b8000001b1b8820 */ /* 0x000fe20000400000 */
[----:B------:R-:W-:Y:S01]  /*2320*/  @!P0 FMUL R41, R41, 16777216 ;  /* 0x4b80000029298820 */ /* 0x000fe20000400000 */
[----:B------:R-:W-:Y:S01]  /*2330*/  FFMA.FTZ R6, R17, R6, 0.28857114911079406738 ;  /* 0x3e93bf9911067423 */ /* 0x000fe20000010006 */
[----:B------:R-:W-:Y:S01]  /*2340*/  FFMA.FTZ R4, R5, R4, -0.72134751081466674805 ;  /* 0xbf38aa3b05047423 */ /* 0x000fe20000010004 */
[----:B------:R-:W-:Y:S01]  /*2350*/  F2FP.BF16.F32.PACK_AB R7, R7, R26 ;  /* 0x0000001a0707723e */ /* 0x000fe200000010ff */
[C---:B-1----:R-:W-:Y:S01]  /*2360*/  FMUL R53, R22.reuse, R53 ;  /* 0x0000003516357220 */ /* 0x042fe20000400000 */
[----:B------:R-:W-:Y:S01]  /*2370*/  FFMA.FTZ R6, R17, R6, -0.36067417263984680176 ;  /* 0xbeb8aa4911067423 */ /* 0x000fe20000010006 */
[----:B------:R-:W-:Y:S01]  /*2380*/  FMUL R4, R5, R4 ;  /* 0x0000000405047220 */ /* 0x000fe20000400000 */
[C---:B------:R-:W-:Y:S01]  /*2390*/  FMUL R52, R22.reuse, R52 ;  /* 0x0000003416347220 */ /* 0x040fe20000400000 */
[C---:B------:R-:W-:Y:S01]  /*23a0*/  FMUL R28, R22.reuse, R49 ;  /* 0x00000031161c7220 */ /* 0x040fe20000400000 */
[----:B------:R-:W-:Y:S01]  /*23b0*/  FFMA.FTZ R6, R17, R6, 0.48089820146560668945 ;  /* 0x3ef6384a11067423 */ /* 0x000fe20000010006 */
[C---:B------:R-:W-:Y:S01]  /*23c0*/  FMUL R25, R22.reuse, R48 ;  /* 0x0000003016197220 */ /* 0x040fe20000400000 */
[C---:B------:R-:W-:Y:S01]  /*23d0*/  FMUL R45, R22.reuse, R45 ;  /* 0x0000002d162d7220 */ /* 0x040fe20000400000 */
[C---:B------:R-:W-:Y:S01]  /*23e0*/  FMUL R44, R22.reuse, R44 ;  /* 0x0000002c162c7220 */ /* 0x040fe20000400000 */
[C---:B------:R-:W-:Y:S01]  /*23f0*/  FMUL R27, R22.reuse, R27 ;  /* 0x0000001b161b7220 */ /* 0x040fe20000400000 */
[----:B------:R-:W-:Y:S01]  /*2400*/  FMUL R4, R5, R4 ;  /* 0x0000000405047220 */ /* 0x000fe20000400000 */
[----:B------:R-:W-:Y:S01]  /*2410*/  FMUL R22, R22, R41 ;  /* 0x0000002916167220 */ /* 0x000fe20000400000 */
[----:B------:R-:W-:Y:S01]  /*2420*/  FFMA.FTZ R6, R17, R6, -0.72134751081466674805 ;  /* 0xbf38aa3b11067423 */ /* 0x000fe20000010006 */
[----:B------:R-:W-:Y:S01]  /*2430*/  SGXT.U32 R29, R29, 0x1 ;  /* 0x000000011d1d781a */ /* 0x000fe20000000000 */
[----:B------:R-:W-:Y:S01]  /*2440*/  FFMA.FTZ R21, R5, 1.4426950216293334961, R4 ;  /* 0x3fb8aa3b05157823 */ /* 0x000fe20000010004 */
[----:B------:R-:W-:-:S02]  /*2450*/  F2FP.BF16.F32.PACK_AB R4, R44, R27 ;  /* 0x0000001b2c04723e */ /* 0x000fc400000010ff */
[----:B------:R-:W-:Y:S01]  /*2460*/  F2FP.BF16.F32.PACK_AB R5, R45, R22 ;  /* 0x000000162d05723e */ /* 0x000fe200000010ff */
[----:B------:R-:W-:Y:S01]  /*2470*/  FMUL R22, R17, R6 ;  /* 0x0000000611167220 */ /* 0x000fe20000400000 */
[----:B------:R-:W-:Y:S01]  /*2480*/  F2FP.BF16.F32.PACK_AB R6, R23, R30 ;  /* 0x0000001e1706723e */ /* 0x000fe200000010ff */
[----:B0-----:R-:W-:Y:S01]  /*2490*/  IMAD R3, R29, R10, RZ ;  /* 0x0000000a1d037224 */ /* 0x001fe200078e02ff */
[----:B------:R-:W-:Y:S01]  /*24a0*/  ISETP.GE.U32.AND P2, PT, R14, 0x7f800000, PT ;  /* 0x7f8000000e00780c */ /* 0x000fe20003f46070 */
[C---:B------:R-:W-:Y:S01]  /*24b0*/  FMUL R26, R17.reuse, R22 ;  /* 0x00000016111a7220 */ /* 0x040fe20000400000 */
[----:B------:R-:W-:Y:S01]  /*24c0*/  ISETP.GE.U32.AND P1, PT, R12, 0x7f800000, PT ;  /* 0x7f8000000c00780c */ /* 0x000fe20003f26070 */
[----:B------:R-:W0:Y:S01]  /*24d0*/  LDC.64 R22, c[0x0][0x228] ;  /* 0x00008a00ff167b82 */ /* 0x000e220000000a00 */
[----:B------:R1:W-:Y:S01]  /*24e0*/  STSM.16.M88.4 [R9], R4 ;  /* 0x0000000409007844 */ /* 0x0003e20000000200 */
[----:B------:R-:W-:Y:S01]  /*24f0*/  LEA R8, R10, R3, 0x1 ;  /* 0x000000030a087211 */ /* 0x000fe200078e08ff */
[----:B------:R-:W-:Y:S01]  /*2500*/  FFMA.FTZ R17, R17, 1.4426950216293334961, R26 ;  /* 0x3fb8aa3b11117823 */ /* 0x000fe2000001001a */
[----:B------:R-:W-:Y:S01]  /*2510*/  IMAD R26, R74, UR5, RZ ;  /* 0x000000054a1a7c24 */ /* 0x000fe2000f8e02ff */
[----:B------:R-:W-:Y:S01]  /*2520*/  USHF.L.U32 UR5, UR4, 0x1, URZ ;  /* 0x0000000104057899 */ /* 0x000fe2000800063f */
[----:B------:R-:W-:Y:S01]  /*2530*/  FADD R21, R16, R21 ;  /* 0x0000001510157221 */ /* 0x000fe20000000000 */
[----:B------:R-:W-:-:S02]  /*2540*/  IMAD R13, R10, 0x2, R8 ;  /* 0x000000020a0d7824 */ /* 0x000fc400078e0208 */
[----:B------:R-:W-:Y:S01]  /*2550*/  FADD R24, R24, R17 ;  /* 0x0000001118187221 */ /* 0x000fe20000000000 */
[----:B------:R-:W-:Y:S02]  /*2560*/  F2FP.BF16.F32.PACK_AB R16, R52, R25 ;  /* 0x000000193410723e */ /* 0x000fe400000010ff */
[----:B------:R-:W-:Y:S01]  /*2570*/  F2FP.BF16.F32.PACK_AB R18, R18, R15 ;  /* 0x0000000f1212723e */ /* 0x000fe200000010ff */
[----:B------:R-:W-:Y:S01]  /*2580*/  @P1 IMAD.MOV.U32 R17, RZ, RZ, 0x7f800000 ;  /* 0x7f800000ff111424 */ /* 0x000fe200078e00ff */
[----:B------:R-:W-:Y:S02]  /*2590*/  LEA R11, R10, R13, 0x1 ;  /* 0x0000000d0a0b7211 */ /* 0x000fe400078e08ff */
[----:B------:R-:W-:Y:S01]  /*25a0*/  F2FP.BF16.F32.PACK_AB R19, R19, R20 ;  /* 0x000000141313723e */ /* 0x000fe200000010ff */
[----:B------:R-:W-:Y:S01]  /*25b0*/  @P1 FFMA.FTZ R21, R12, R17, +INF ;  /* 0x7f8000000c151423 */ /* 0x000fe20000010011 */
[----:B-1----:R-:W-:Y:S01]  /*25c0*/  IMAD.SHL.U32 R4, R0, 0x10, RZ ;  /* 0x0000001000047824 */ /* 0x002fe200078e00ff */
[----:B------:R-:W-:Y:S01]  /*25d0*/  SHF.L.U32 R5, R26, 0x1, RZ ;  /* 0x000000011a057819 */ /* 0x000fe200000006ff */
[----:B------:R-:W-:Y:S01]  /*25e0*/  @P2 IMAD.MOV.U32 R7, RZ, RZ, 0x7f800000 ;  /* 0x7f800000ff072424 */ /* 0x000fe200078e00ff */
[----:B------:R-:W-:Y:S01]  /*25f0*/  F2FP.BF16.F32.PACK_AB R17, R53, R28 ;  /* 0x0000001c3511723e */ /* 0x000fe200000010ff */
[----:B------:R-:W-:Y:S01]  /*2600*/  BAR.SYNC.DEFER_BLOCKING 0x0 ;  /* 0x0000000000007b1d */ /* 0x000fe20000010000 */
[----:B------:R-:W-:Y:S01]  /*2610*/  LOP3.LUT R36, R4, 0x7f0, RZ, 0xc0, !PT ;  /* 0x000007f004247812 */ /* 0x000fe200078ec0ff */
[----:B------:R-:W-:-:S02]  /*2620*/  IMAD R29, R10, 0x2, R11 ;  /* 0x000000020a1d7824 */ /* 0x000fc400078e020b */
[----:B------:R-:W-:Y:S01]  /*2630*/  @P2 FFMA.FTZ R24, R14, R7, +INF ;  /* 0x7f8000000e182423 */ /* 0x000fe20000010007 */
[----:B0-----:R-:W-:Y:S01]  /*2640*/  IADD3 R50, P2, P3, R5, UR5, R22 ;  /* 0x0000000505327c10 */ /* 0x001fe2000fb5e016 */
[----:B------:R-:W-:Y:S01]  /*2650*/  UIMAD.WIDE UR4, UR4, 0x2, URZ ;  /* 0x00000002040478a5 */ /* 0x000fe2000f8e023f */
[----:B------:R-:W-:Y:S01]  /*2660*/  IMAD.HI R26, R26, 0x2, RZ ;  /* 0x000000021a1a7827 */ /* 0x000fe200078e02ff */
[----:B------:R-:W-:Y:S02]  /*2670*/  LEA R27, R10, R29, 0x1 ;  /* 0x0000001d0a1b7211 */ /* 0x000fe400078e08ff */
[----:B------:R-:W-:Y:S02]  /*2680*/  FSETP.NEU.AND P0, PT, R12, RZ, PT ;  /* 0x000000ff0c00720b */ /* 0x000fe40003f0d000 */
[----:B------:R-:W-:Y:S01]  /*2690*/  IADD3.X R52, R26, UR5, R23, P2, P3 ;  /* 0x000000051a347c10 */ /* 0x000fe200097e6417 */
[----:B------:R-:W-:Y:S01]  /*26a0*/  IMAD R39, R10, 0x2, R27 ;  /* 0x000000020a277824 */ /* 0x000fe200078e021b */
[-C--:B------:R-:W-:Y:S01]  /*26b0*/  LEA R34, P2, R13, R50.reuse, 0x1 ;  /* 0x000000320d227211 */ /* 0x080fe200078408ff */
[----:B------:R-:W-:Y:S01]  /*26c0*/  ULDC UR4, c[0x0][0x27c] ;  /* 0x00009f0000047ab9 */ /* 0x000fe20000000800 */
[----:B------:R-:W-:Y:S01]  /*26d0*/  LEA R32, P5, R8, R50, 0x1 ;  /* 0x0000003208207211 */ /* 0x000fe200078a08ff */
[----:B------:R-:W-:Y:S01]  /*26e0*/  UIMAD UR4, UR11, UR4, URZ ;  /* 0x000000040b0472a4 */ /* 0x000fe2000f8e023f */
[----:B------:R-:W-:-:S02]  /*26f0*/  LEA R41, R10, R39, 0x1 ;  /* 0x000000270a297211 */ /* 0x000fc400078e08ff */
[----:B------:R-:W-:Y:S01]  /*2700*/  LEA R12, P4, R11, R50, 0x1 ;  /* 0x000000320b0c7211 */ /* 0x000fe200078808ff */
[----:B------:R-:W-:Y:S01]  /*2710*/  USHF.L.U32 UR6, UR4, 0x2, URZ ;  /* 0x0000000204067899 */ /* 0x000fe2000800063f */
[-C--:B------:R-:W-:Y:S01]  /*2720*/  LEA.HI.X.SX32 R35, R13, R52.reuse, 0x1, P2 ;  /* 0x000000340d237211 */ /* 0x080fe200010f0eff */
[----:B------:R-:W-:Y:S01]  /*2730*/  IMAD R43, R10, 0x2, R41 ;  /* 0x000000020a2b7824 */ /* 0x000fe200078e0229 */
[-C--:B------:R-:W-:Y:S01]  /*2740*/  LEA.HI.X.SX32 R33, R8, R52.reuse, 0x1, P5 ;  /* 0x0000003408217211 */ /* 0x080fe200028f0eff */
[----:B------:R-:W0:Y:S01]  /*2750*/  LDS.128 R4, [R36+UR10] ;  /* 0x0000000a24047984 */ /* 0x000e220008000c00 */
[----:B------:R-:W-:Y:S01]  /*2760*/  LEA.HI.X.SX32 R13, R11, R52, 0x1, P4 ;  /* 0x000000340b0d7211 */ /* 0x000fe200020f0eff */
[----:B------:R-:W-:Y:S01]  /*2770*/  UIMAD.WIDE UR4, UR4, 0x4, URZ ;  /* 0x00000004040478a5 */ /* 0x000fe2000f8e023f */
[----:B------:R-:W-:Y:S01]  /*2780*/  LEA R45, R10, R43, 0x1 ;  /* 0x0000002b0a2d7211 */ /* 0x000fe200078e08ff */
[----:B------:R-:W-:Y:S01]  /*2790*/  BAR.SYNC.DEFER_BLOCKING 0x0 ;  /* 0x0000000000007b1d */ /* 0x000fe20000010000 */
[----:B------:R-:W-:-:S02]  /*27a0*/  LEA R30, P6, R3, R50, 0x1 ;  /* 0x00000032031e7211 */ /* 0x000fc400078c08ff */
[C---:B------:R-:W-:Y:S02]  /*27b0*/  LEA R47, R10.reuse, R45, 0x1 ;  /* 0x0000002d0a2f7211 */ /* 0x040fe400078e08ff */
[----:B------:R-:W-:Y:S02]  /*27c0*/  LEA.HI.X.SX32 R31, R3, R52, 0x1, P6 ;  /* 0x00000034031f7211 */ /* 0x000fe400030f0eff */
[-C--:B------:R-:W-:Y:S01]  /*27d0*/  LEA R22, P6, R27, R50.reuse, 0x1 ;  /* 0x000000321b167211 */ /* 0x080fe200078c08ff */
[C---:B------:R-:W-:Y:S01]  /*27e0*/  IMAD R49, R10.reuse, 0x2, R47 ;  /* 0x000000020a317824 */ /* 0x040fe200078e022f */
[----:B------:R-:W-:Y:S02]  /*27f0*/  LEA R38, P4, R43, R50, 0x1 ;  /* 0x000000322b267211 */ /* 0x000fe400078808ff */
[----:B------:R-:W-:Y:S02]  /*2800*/  LEA.HI.X.SX32 R23, R27, R52, 0x1, P6 ;  /* 0x000000341b177211 */ /* 0x000fe400030f0eff */
[----:B------:R-:W-:-:S02]  /*2810*/  LEA R51, R10, R49, 0x1 ;  /* 0x000000310a337211 */ /* 0x000fc400078e08ff */
[-C--:B------:R-:W-:Y:S02]  /*2820*/  LEA R42, P6, R47, R50.reuse, 0x1 ;  /* 0x000000322f2a7211 */ /* 0x080fe400078c08ff */
[----:B------:R-:W-:Y:S02]  /*2830*/  LEA R25, R10, R51, 0x1 ;  /* 0x000000330a197211 */ /* 0x000fe400078e08ff */
[----:B------:R-:W-:Y:S02]  /*2840*/  FSETP.NEU.AND P1, PT, R14, RZ, PT ;  /* 0x000000ff0e00720b */ /* 0x000fe40003f2d000 */
[C---:B------:R-:W-:Y:S01]  /*2850*/  LEA R14, P3, R29.reuse, R50, 0x1 ;  /* 0x000000321d0e7211 */ /* 0x040fe200078608ff */
[----:B------:R-:W-:Y:S01]  /*2860*/  IMAD R53, R10, 0x2, R25 ;  /* 0x000000020a357824 */ /* 0x000fe200078e0219 */
[----:B------:R-:W-:Y:S01]  /*2870*/  FSEL R24, R24, -INF , P1 ;  /* 0xff80000018187808 */ /* 0x000fe20000800000 */
[----:B------:R1:W-:Y:S01]  /*2880*/  STSM.16.M88.4 [R9], R16 ;  /* 0x0000001009007844 */ /* 0x0003e20000000200 */
[----:B------:R-:W-:-:S02]  /*2890*/  LEA.HI.X.SX32 R15, R29, R52, 0x1, P3 ;  /* 0x000000341d0f7211 */ /* 0x000fc400018f0eff */
[----:B------:R-:W-:Y:S01]  /*28a0*/  LEA R20, R10, R53, 0x1 ;  /* 0x000000350a147211 */ /* 0x000fe200078e08ff */
[----:B------:R-:W-:Y:S01]  /*28b0*/  BAR.SYNC.DEFER_BLOCKING 0x0 ;  /* 0x0000000000007b1d */ /* 0x000fe20000010000 */
[-C--:B------:R-:W-:Y:S01]  /*28c0*/  LEA R40, P3, R45, R50.reuse, 0x1 ;  /* 0x000000322d287211 */ /* 0x080fe200078608ff */
[----:B------:R-:W-:Y:S01]  /*28d0*/  FFMA R37, R24, 0.69314718246459960938, R37 ;  /* 0x3f31721818257823 */ /* 0x000fe20000000025 */
[----:B0-----:R-:W-:Y:S02]  /*28e0*/  PRMT R3, R4, 0x7632, R3 ;  /* 0x0000763204037816 */ /* 0x001fe40000000003 */
[-C--:B-1----:R-:W-:Y:S02]  /*28f0*/  LEA R16, P5, R39, R50.reuse, 0x1 ;  /* 0x0000003227107211 */ /* 0x082fe400078a08ff */
[----:B------:R-:W-:Y:S02]  /*2900*/  LEA R18, P2, R41, R50, 0x1 ;  /* 0x0000003229127211 */ /* 0x000fe400078408ff */
[----:B------:R-:W-:-:S02]  /*2910*/  LEA.HI.X.SX32 R17, R39, R52, 0x1, P5 ;  /* 0x0000003427117211 */ /* 0x000fc400028f0eff */
[-C--:B------:R-:W-:Y:S02]  /*2920*/  LEA.HI.X.SX32 R39, R43, R52.reuse, 0x1, P4 ;  /* 0x000000342b277211 */ /* 0x080fe400020f0eff */
[----:B------:R-:W-:Y:S02]  /*2930*/  LEA.HI.X.SX32 R43, R47, R52, 0x1, P6 ;  /* 0x000000342f2b7211 */ /* 0x000fe400030f0eff */
[CC--:B------:R-:W-:Y:S01]  /*2940*/  LEA R26, P6, R20.reuse, R50.reuse, 0x1 ;  /* 0x00000032141a7211 */ /* 0x0c0fe200078c08ff */
[----:B------:R-:W0:Y:S01]  /*2950*/  LDS.128 R8, [R36+UR10] ;  /* 0x0000000a24087984 */ /* 0x000e220008000c00 */
[C---:B------:R-:W-:Y:S02]  /*2960*/  LEA R46, P4, R25.reuse, R50, 0x1 ;  /* 0x00000032192e7211 */ /* 0x040fe400078808ff */
[-C--:B------:R-:W-:Y:S01]  /*2970*/  LEA.HI.X.SX32 R27, R20, R52.reuse, 0x1, P6 ;  /* 0x00000034141b7211 */ /* 0x080fe200030f0eff */
[----:B------:R1:W-:Y:S01]  /*2980*/  STG.E.U16 desc[UR16][R30.64], R4 ;  /* 0x000000041e007986 */ /* 0x0003e2000c101510 */
[----:B------:R-:W-:-:S02]  /*2990*/  LEA.HI.X.SX32 R47, R25, R52, 0x1, P4 ;  /* 0x00000034192f7211 */ /* 0x000fc400020f0eff */
[----:B------:R-:W-:Y:S01]  /*29a0*/  PRMT R20, R5, 0x7632, R20 ;  /* 0x0000763205147816 */ /* 0x000fe20000000014 */
[----:B------:R-:W-:Y:S01]  /*29b0*/  STG.E.U16 desc[UR16][R32.64], R5 ;  /* 0x0000000520007986 */ /* 0x000fe2000c101510 */
[----:B------:R-:W-:Y:S02]  /*29c0*/  PRMT R25, R6, 0x7632, R25 ;  /* 0x0000763206197816 */ /* 0x000fe40000000019 */
[----:B------:R-:W-:Y:S01]  /*29d0*/  LEA R28, P5, R49, R50, 0x1 ;  /* 0x00000032311c7211 */ /* 0x000fe200078a08ff */
[----:B------:R-:W-:Y:S01]  /*29e0*/  STG.E.U16 desc[UR16][R34.64], R6 ;  /* 0x0000000622007986 */ /* 0x000fe2000c101510 */
[----:B------:R-:W-:Y:S02]  /*29f0*/  LEA.HI.X.SX32 R19, R41, R52, 0x1, P2 ;  /* 0x0000003429137211 */ /* 0x000fe400010f0eff */
[----:B------:R-:W-:Y:S01]  /*2a00*/  LEA R44, P2, R51, R50, 0x1 ;  /* 0x00000032332c7211 */ /* 0x000fe200078408ff */
[----:B------:R2:W-:Y:S01]  /*2a10*/  STG.E.U16 desc[UR16][R12.64], R7 ;  /* 0x000000070c007986 */ /* 0x0005e2000c101510 */
[----:B-1----:R-:W-:-:S02]  /*2a20*/  PRMT R31, R7, 0x7632, R31 ;  /* 0x00007632071f7816 */ /* 0x002fc4000000001f */
[----:B------:R-:W-:Y:S01]  /*2a30*/  LEA.HI.X.SX32 R41, R45, R52, 0x1, P3 ;  /* 0x000000342d297211 */ /* 0x000fe200018f0eff */
[----:B------:R-:W-:Y:S01]  /*2a40*/  STG.E.U16 desc[UR16][R14.64], R3 ;  /* 0x000000030e007986 */ /* 0x000fe2000c101510 */
[----:B------:R-:W-:Y:S02]  /*2a50*/  LEA R48, P3, R53, R50, 0x1 ;  /* 0x0000003235307211 */ /* 0x000fe400078608ff */
[-C--:B------:R-:W-:Y:S01]  /*2a60*/  LEA.HI.X.SX32 R29, R49, R52.reuse, 0x1, P5 ;  /* 0x00000034311d7211 */ /* 0x080fe200028f0eff */
[----:B------:R1:W-:Y:S01]  /*2a70*/  STG.E.U16 desc[UR16][R22.64], R20 ;  /* 0x0000001416007986 */ /* 0x0003e2000c101510 */
[-C--:B------:R-:W-:Y:S02]  /*2a80*/  LEA.HI.X.SX32 R45, R51, R52.reuse, 0x1, P2 ;  /* 0x00000034332d7211 */ /* 0x080fe400010f0eff */
[----:B------:R-:W-:Y:S01]  /*2a90*/  LEA.HI.X.SX32 R49, R53, R52, 0x1, P3 ;  /* 0x0000003435317211 */ /* 0x000fe200018f0eff */
[----:B------:R-:W-:Y:S01]  /*2aa0*/  STG.E.U16 desc[UR16][R16.64], R25 ;  /* 0x0000001910007986 */ /* 0x000fe2000c101510 */
[C---:B------:R-:W-:Y:S01]  /*2ab0*/  LOP3.LUT P2, RZ, R0.reuse, 0x40, RZ, 0xc0, !PT ;  /* 0x0000004000ff7812 */ /* 0x040fe2000784c0ff */
[----:B------:R-:W-:Y:S01]  /*2ac0*/  IMAD.SHL.U32 R0, R0, 0x2, RZ ;  /* 0x0000000200007824 */ /* 0x000fe200078e00ff */
[----:B------:R-:W-:Y:S01]  /*2ad0*/  FSEL R4, R21, -INF , P0 ;  /* 0xff80000015047808 */ /* 0x000fe20000000000 */
[----:B------:R-:W-:Y:S01]  /*2ae0*/  STG.E.U16 desc[UR16][R18.64], R31 ;  /* 0x0000001f12007986 */ /* 0x000fe2000c101510 */
[----:B--2---:R-:W2:Y:S02]  /*2af0*/  LDC.64 R6, c[0x0][0x230] ;  /* 0x00008c00ff067b82 */ /* 0x004ea40000000a00 */
[----:B------:R-:W-:Y:S01]  /*2b00*/  LOP3.LUT R0, R0, 0xf8, RZ, 0xc0, !PT ;  /* 0x000000f800007812 */ /* 0x000fe200078ec0ff */
[----:B------:R-:W-:Y:S01]  /*2b10*/  FFMA R36, R4, 0.69314718246459960938, R77 ;  /* 0x3f31721804247823 */ /* 0x000fe2000000004d */
[----:B0-----:R-:W-:Y:S01]  /*2b20*/  PRMT R5, R8, 0x7632, R5 ;  /* 0x0000763208057816 */ /* 0x001fe20000000005 */
[----:B------:R-:W-:Y:S01]  /*2b30*/  STG.E.U16 desc[UR16][R38.64], R8 ;  /* 0x0000000826007986 */ /* 0x000fe2000c101510 */
[----:B-1----:R-:W-:-:S02]  /*2b40*/  PRMT R23, R9, 0x7632, R23 ;  /* 0x0000763209177816 */ /* 0x002fc40000000017 */
[----:B------:R-:W-:Y:S01]  /*2b50*/  PRMT R13, R10, 0x7632, R13 ;  /* 0x000076320a0d7816 */ /* 0x000fe2000000000d */
[----:B------:R-:W-:Y:S01]  /*2b60*/  STG.E.U16 desc[UR16][R40.64], R9 ;  /* 0x0000000928007986 */ /* 0x000fe2000c101510 */
[----:B------:R-:W-:-:S03]  /*2b70*/  PRMT R3, R11, 0x7632, R3 ;  /* 0x000076320b037816 */ /* 0x000fc60000000003 */
[----:B------:R-:W-:Y:S04]  /*2b80*/  STG.E.U16 desc[UR16][R42.64], R10 ;  /* 0x0000000a2a007986 */ /* 0x000fe8000c101510 */
[----:B------:R-:W-:Y:S04]  /*2b90*/  STG.E.U16 desc[UR16][R28.64], R11 ;  /* 0x0000000b1c007986 */ /* 0x000fe8000c101510 */
[----:B------:R0:W-:Y:S04]  /*2ba0*/  STG.E.U16 desc[UR16][R44.64], R5 ;  /* 0x000000052c007986 */ /* 0x0001e8000c101510 */
[----:B------:R1:W-:Y:S04]  /*2bb0*/  STG.E.U16 desc[UR16][R46.64], R23 ;  /* 0x000000172e007986 */ /* 0x0003e8000c101510 */
[----:B------:R1:W-:Y:S04]  /*2bc0*/  STG.E.U16 desc[UR16][R48.64], R13 ;  /* 0x0000000d30007986 */ /* 0x0003e8000c101510 */
[----:B------:R1:W-:Y:S01]  /*2bd0*/  STG.E.U16 desc[UR16][R26.64], R3 ;  /* 0x000000031a007986 */ /* 0x0003e2000c101510 */
[C---:B0-----:R-:W-:Y:S01]  /*2be0*/  SHF.L.U32 R5, R74.reuse, 0x2, RZ ;  /* 0x000000024a057819 */ /* 0x041fe200000006ff */
[----:B------:R-:W-:Y:S01]  /*2bf0*/  IMAD.HI R74, R74, 0x4, RZ ;  /* 0x000000044a4a7827 */ /* 0x000fe200078e02ff */
[----:B------:R-:W-:Y:S02]  /*2c00*/  BAR.SYNC.DEFER_BLOCKING 0x0 ;  /* 0x0000000000007b1d */ /* 0x000fe40000010000 */
[----:B--2---:R-:W-:-:S04]  /*2c10*/  IADD3 R4, P0, P1, R5, UR6, R6 ;  /* 0x0000000605047c10 */ /* 0x004fc8000f91e006 */
[----:B------:R-:W-:Y:S01]  /*2c20*/  IADD3.X R5, R74, UR5, R7, P0, P1 ;  /* 0x000000054a057c10 */ /* 0x000fe200087e2407 */
[----:B------:R1:W-:Y:S01]  /*2c30*/  STS.64 [R0+UR10], R36 ;  /* 0x0000002400007988 */ /* 0x0003e20008000a0a */
[----:B------:R-:W-:Y:S06]  /*2c40*/  BAR.SYNC.DEFER_BLOCKING 0x0 ;  /* 0x0000000000007b1d */ /* 0x000fec0000010000 */
[----:B------:R-:W-:Y:S05]  /*2c50*/  @P2 EXIT ;  /* 0x000000000000294d */ /* 0x000fea0003800000 */
[----:B-1----:R-:W0:Y:S04]  /*2c60*/  LDS R3, [R2] ;  /* 0x0000000002037984 */ /* 0x002e280000000800 */
[----:B0-----:R-:W-:Y:S01]  /*2c70*/  STG.E desc[UR16][R4.64], R3 ;  /* 0x0000000304007986 */ /* 0x001fe2000c101910 */
[----:B------:R-:W-:Y:S05]  /*2c80*/  EXIT ;  /* 0x000000000000794d */ /* 0x000fea0003800000 */
.L_x_2:
[----:B------:R-:W-:-:S00]  /*2c90*/  BRA `(.L_x_2) ;  /* 0xfffffffc00fc7947 */ /* 0x000fc0000383ffff */
[----:B------:R-:W-:-:S00]  /*2ca0*/  NOP ;  /* 0x0000000000007918 */ /* 0x000fc00000000000 */
        /* <DEDUP_REMOVED lines=13> */
.L_x_3:


//--------------------- .nv.global.init           --------------------------
	.section	.nv.global.init,"aw",@progbits
.nv.global.init:
	.type		_$_str,@object
	.size		_$_str,(.L_0 - _$_str)
_$_str:
        /*0000*/ 	.byte	0x5f, 0x5f, 0x43, 0x55, 0x44, 0x41, 0x5f, 0x46, 0x54, 0x5a, 0x00
.L_0:


//--------------------- .nv.shared.attn_fwd       --------------------------
	.section	.nv.shared.attn_fwd,"aw",@nobits
	.sectionflags	@""
	.align	16
	.zero		1024


//--------------------- .nv.shared.reserved.0     --------------------------
	.section	.nv.shared.reserved.0,"aw",@nobits
	.weak		__nv_reservedSMEM_offset_0_alias
	.size		__nv_reservedSMEM_offset_0_alias, 0, 0
	.other		__nv_reservedSMEM_offset_0_alias,@"STO_CUDA_RESERVED_SHARED STV_DEFAULT"
__nv_reservedSMEM_offset_0_alias:
	.zero		0


//--------------------- .nv.constant0.attn_fwd    --------------------------
	.section	.nv.constant0.attn_fwd,"a",@progbits
	.sectionflags	@""
	.align	4
.nv.constant0.attn_fwd:
	.zero		664


//--------------------- SYMBOLS --------------------------

	.type		.nv.reservedSmem.offset0,@object
	.size		.nv.reservedSmem.offset0,0x4
